//
// Generated by NVIDIA NVVM Compiler
//
// Compiler Build ID: CL-36424714
// Cuda compilation tools, release 13.0, V13.0.88
// Based on NVVM 20.0.0
//

.version 9.0
.target sm_100
.address_size 64

	// .globl	_Z9max_flopsIfEvPjS0_PT_S2_S2_

.visible .entry _Z9max_flopsIfEvPjS0_PT_S2_S2_(
	.param .u64 .ptr .align 1 _Z9max_flopsIfEvPjS0_PT_S2_S2__param_0,
	.param .u64 .ptr .align 1 _Z9max_flopsIfEvPjS0_PT_S2_S2__param_1,
	.param .u64 .ptr .align 1 _Z9max_flopsIfEvPjS0_PT_S2_S2__param_2,
	.param .u64 .ptr .align 1 _Z9max_flopsIfEvPjS0_PT_S2_S2__param_3,
	.param .u64 .ptr .align 1 _Z9max_flopsIfEvPjS0_PT_S2_S2__param_4
)
{
	.reg .b32 	%r<7>;
	.reg .b32 	%f<6145>;
	.reg .b64 	%rd<17>;

	ld.param.u64 	%rd1, [_Z9max_flopsIfEvPjS0_PT_S2_S2__param_0];
	ld.param.u64 	%rd2, [_Z9max_flopsIfEvPjS0_PT_S2_S2__param_1];
	ld.param.u64 	%rd3, [_Z9max_flopsIfEvPjS0_PT_S2_S2__param_2];
	ld.param.u64 	%rd4, [_Z9max_flopsIfEvPjS0_PT_S2_S2__param_3];
	ld.param.u64 	%rd5, [_Z9max_flopsIfEvPjS0_PT_S2_S2__param_4];
	cvta.to.global.u64 	%rd6, %rd4;
	cvta.to.global.u64 	%rd7, %rd3;
	mov.u32 	%r3, %ctaid.x;
	mov.u32 	%r4, %ntid.x;
	mov.u32 	%r5, %tid.x;
	mad.lo.s32 	%r6, %r3, %r4, %r5;
	mul.wide.s32 	%rd8, %r6, 4;
	add.s64 	%rd9, %rd7, %rd8;
	ld.global.f32 	%f8, [%rd9];
	add.s64 	%rd10, %rd6, %rd8;
	ld.global.f32 	%f9, [%rd10];
	// begin inline asm
	bar.sync 0;
	// end inline asm
	// begin inline asm
	mov.u32 %r1, %clock;
	// end inline asm
	mov.f32 	%f7, 0f00000000;
	// begin inline asm
	{	
fma.rn.f32 %f7, %f8, %f9 , %f7;
	}
	// end inline asm
	// begin inline asm
	{	
fma.rn.f32 %f7, %f8, %f9 , %f7;
	}
	// end inline asm
	// begin inline asm
	{	
fma.rn.f32 %f7, %f8, %f9 , %f7;
	}
	// end inline asm
	// begin inline asm
	{	
fma.rn.f32 %f7, %f8, %f9 , %f7;
	}
	// end inline asm
	// begin inline asm
	{	
fma.rn.f32 %f7, %f8, %f9 , %f7;
	}
	// end inline asm
	// begin inline asm
	{	
fma.rn.f32 %f7, %f8, %f9 , %f7;
	}
	// end inline asm
	// begin inline asm
	{	
fma.rn.f32 %f7, %f8, %f9 , %f7;
	}
	// end inline asm
	// begin inline asm
	{	
fma.rn.f32 %f7, %f8, %f9 , %f7;
	}
	// end inline asm
	// begin inline asm
	{	
fma.rn.f32 %f7, %f8, %f9 , %f7;
	}
	// end inline asm
	// begin inline asm
	{	
fma.rn.f32 %f7, %f8, %f9 , %f7;
	}
	// end inline asm
	// begin inline asm
	{	
fma.rn.f32 %f7, %f8, %f9 , %f7;
	}
	// end inline asm
	// begin inline asm
	{	
fma.rn.f32 %f7, %f8, %f9 , %f7;
	}
	// end inline asm
	// begin inline asm
	{	
fma.rn.f32 %f7, %f8, %f9 , %f7;
	}
	// end inline asm
	// begin inline asm
	{	
fma.rn.f32 %f7, %f8, %f9 , %f7;
	}
	// end inline asm
	// begin inline asm
	{	
fma.rn.f32 %f7, %f8, %f9 , %f7;
	}
	// end inline asm
	// begin inline asm
	{	
fma.rn.f32 %f7, %f8, %f9 , %f7;
	}
	// end inline asm
	// begin inline asm
	{	
fma.rn.f32 %f7, %f8, %f9 , %f7;
	}
	// end inline asm
	// begin inline asm
	{	
fma.rn.f32 %f7, %f8, %f9 , %f7;
	}
	// end inline asm
	// begin inline asm
	{	
fma.rn.f32 %f7, %f8, %f9 , %f7;
	}
	// end inline asm
	// begin inline asm
	{	
fma.rn.f32 %f7, %f8, %f9 , %f7;
	}
	// end inline asm
	// begin inline asm
	{	
fma.rn.f32 %f7, %f8, %f9 , %f7;
	}
	// end inline asm
	// begin inline asm
	{	
fma.rn.f32 %f7, %f8, %f9 , %f7;
	}
	// end inline asm
	// begin inline asm
	{	
fma.rn.f32 %f7, %f8, %f9 , %f7;
	}
	// end inline asm
	// begin inline asm
	{	
fma.rn.f32 %f7, %f8, %f9 , %f7;
	}
	// end inline asm
	// begin inline asm
	{	
fma.rn.f32 %f7, %f8, %f9 , %f7;
	}
	// end inline asm
	// begin inline asm
	{	
fma.rn.f32 %f7, %f8, %f9 , %f7;
	}
	// end inline asm
	// begin inline asm
	{	
fma.rn.f32 %f7, %f8, %f9 , %f7;
	}
	// end inline asm
	// begin inline asm
	{	
fma.rn.f32 %f7, %f8, %f9 , %f7;
	}
	// end inline asm
	// begin inline asm
	{	
fma.rn.f32 %f7, %f8, %f9 , %f7;
	}
	// end inline asm
	// begin inline asm
	{	
fma.rn.f32 %f7, %f8, %f9 , %f7;
	}
	// end inline asm
	// begin inline asm
	{	
fma.rn.f32 %f7, %f8, %f9 , %f7;
	}
	// end inline asm
	// begin inline asm
	{	
fma.rn.f32 %f7, %f8, %f9 , %f7;
	}
	// end inline asm
	// begin inline asm
	{	
fma.rn.f32 %f7, %f8, %f9 , %f7;
	}
	// end inline asm
	// begin inline asm
	{	
fma.rn.f32 %f7, %f8, %f9 , %f7;
	}
	// end inline asm
	// begin inline asm
	{	
fma.rn.f32 %f7, %f8, %f9 , %f7;
	}
	// end inline asm
	// begin inline asm
	{	
fma.rn.f32 %f7, %f8, %f9 , %f7;
	}
	// end inline asm
	// begin inline asm
	{	
fma.rn.f32 %f7, %f8, %f9 , %f7;
	}
	// end inline asm
	// begin inline asm
	{	
fma.rn.f32 %f7, %f8, %f9 , %f7;
	}
	// end inline asm
	// begin inline asm
	{	
fma.rn.f32 %f7, %f8, %f9 , %f7;
	}
	// end inline asm
	// begin inline asm
	{	
fma.rn.f32 %f7, %f8, %f9 , %f7;
	}
	// end inline asm
	// begin inline asm
	{	
fma.rn.f32 %f7, %f8, %f9 , %f7;
	}
	// end inline asm
	// begin inline asm
	{	
fma.rn.f32 %f7, %f8, %f9 , %f7;
	}
	// end inline asm
	// begin inline asm
	{	
fma.rn.f32 %f7, %f8, %f9 , %f7;
	}
	// end inline asm
	// begin inline asm
	{	
fma.rn.f32 %f7, %f8, %f9 , %f7;
	}
	// end inline asm
	// begin inline asm
	{	
fma.rn.f32 %f7, %f8, %f9 , %f7;
	}
	// end inline asm
	// begin inline asm
	{	
fma.rn.f32 %f7, %f8, %f9 , %f7;
	}
	// end inline asm
	// begin inline asm
	{	
fma.rn.f32 %f7, %f8, %f9 , %f7;
	}
	// end inline asm
	// begin inline asm
	{	
fma.rn.f32 %f7, %f8, %f9 , %f7;
	}
	// end inline asm
	// begin inline asm
	{	
fma.rn.f32 %f7, %f8, %f9 , %f7;
	}
	// end inline asm
	// begin inline asm
	{	
fma.rn.f32 %f7, %f8, %f9 , %f7;
	}
	// end inline asm
	// begin inline asm
	{	
fma.rn.f32 %f7, %f8, %f9 , %f7;
	}
	// end inline asm
	// begin inline asm
	{	
fma.rn.f32 %f7, %f8, %f9 , %f7;
	}
	// end inline asm
	// begin inline asm
	{	
fma.rn.f32 %f7, %f8, %f9 , %f7;
	}
	// end inline asm
	// begin inline asm
	{	
fma.rn.f32 %f7, %f8, %f9 , %f7;
	}
	// end inline asm
	// begin inline asm
	{	
fma.rn.f32 %f7, %f8, %f9 , %f7;
	}
	// end inline asm
	// begin inline asm
	{	
fma.rn.f32 %f7, %f8, %f9 , %f7;
	}
	// end inline asm
	// begin inline asm
	{	
fma.rn.f32 %f7, %f8, %f9 , %f7;
	}
	// end inline asm
	// begin inline asm
	{	
fma.rn.f32 %f7, %f8, %f9 , %f7;
	}
	// end inline asm
	// begin inline asm
	{	
fma.rn.f32 %f7, %f8, %f9 , %f7;
	}
	// end inline asm
	// begin inline asm
	{	
fma.rn.f32 %f7, %f8, %f9 , %f7;
	}
	// end inline asm
	// begin inline asm
	{	
fma.rn.f32 %f7, %f8, %f9 , %f7;
	}
	// end inline asm
	// begin inline asm
	{	
fma.rn.f32 %f7, %f8, %f9 , %f7;
	}
	// end inline asm
	// begin inline asm
	{	
fma.rn.f32 %f7, %f8, %f9 , %f7;
	}
	// end inline asm
	// begin inline asm
	{	
fma.rn.f32 %f7, %f8, %f9 , %f7;
	}
	// end inline asm
	// begin inline asm
	{	
fma.rn.f32 %f7, %f8, %f9 , %f7;
	}
	// end inline asm
	// begin inline asm
	{	
fma.rn.f32 %f7, %f8, %f9 , %f7;
	}
	// end inline asm
	// begin inline asm
	{	
fma.rn.f32 %f7, %f8, %f9 , %f7;
	}
	// end inline asm
	// begin inline asm
	{	
fma.rn.f32 %f7, %f8, %f9 , %f7;
	}
	// end inline asm
	// begin inline asm
	{	
fma.rn.f32 %f7, %f8, %f9 , %f7;
	}
	// end inline asm
	// begin inline asm
	{	
fma.rn.f32 %f7, %f8, %f9 , %f7;
	}
	// end inline asm
	// begin inline asm
	{	
fma.rn.f32 %f7, %f8, %f9 , %f7;
	}
	// end inline asm
	// begin inline asm
	{	
fma.rn.f32 %f7, %f8, %f9 , %f7;
	}
	// end inline asm
	// begin inline asm
	{	
fma.rn.f32 %f7, %f8, %f9 , %f7;
	}
	// end inline asm
	// begin inline asm
	{	
fma.rn.f32 %f7, %f8, %f9 , %f7;
	}
	// end inline asm
	// begin inline asm
	{	
fma.rn.f32 %f7, %f8, %f9 , %f7;
	}
	// end inline asm
	// begin inline asm
	{	
fma.rn.f32 %f7, %f8, %f9 , %f7;
	}
	// end inline asm
	// begin inline asm
	{	
fma.rn.f32 %f7, %f8, %f9 , %f7;
	}
	// end inline asm
	// begin inline asm
	{	
fma.rn.f32 %f7, %f8, %f9 , %f7;
	}
	// end inline asm
	// begin inline asm
	{	
fma.rn.f32 %f7, %f8, %f9 , %f7;
	}
	// end inline asm
	// begin inline asm
	{	
fma.rn.f32 %f7, %f8, %f9 , %f7;
	}
	// end inline asm
	// begin inline asm
	{	
fma.rn.f32 %f7, %f8, %f9 , %f7;
	}
	// end inline asm
	// begin inline asm
	{	
fma.rn.f32 %f7, %f8, %f9 , %f7;
	}
	// end inline asm
	// begin inline asm
	{	
fma.rn.f32 %f7, %f8, %f9 , %f7;
	}
	// end inline asm
	// begin inline asm
	{	
fma.rn.f32 %f7, %f8, %f9 , %f7;
	}
	// end inline asm
	// begin inline asm
	{	
fma.rn.f32 %f7, %f8, %f9 , %f7;
	}
	// end inline asm
	// begin inline asm
	{	
fma.rn.f32 %f7, %f8, %f9 , %f7;
	}
	// end inline asm
	// begin inline asm
	{	
fma.rn.f32 %f7, %f8, %f9 , %f7;
	}
	// end inline asm
	// begin inline asm
	{	
fma.rn.f32 %f7, %f8, %f9 , %f7;
	}
	// end inline asm
	// begin inline asm
	{	
fma.rn.f32 %f7, %f8, %f9 , %f7;
	}
	// end inline asm
	// begin inline asm
	{	
fma.rn.f32 %f7, %f8, %f9 , %f7;
	}
	// end inline asm
	// begin inline asm
	{	
fma.rn.f32 %f7, %f8, %f9 , %f7;
	}
	// end inline asm
	// begin inline asm
	{	
fma.rn.f32 %f7, %f8, %f9 , %f7;
	}
	// end inline asm
	// begin inline asm
	{	
fma.rn.f32 %f7, %f8, %f9 , %f7;
	}
	// end inline asm
	// begin inline asm
	{	
fma.rn.f32 %f7, %f8, %f9 , %f7;
	}
	// end inline asm
	// begin inline asm
	{	
fma.rn.f32 %f7, %f8, %f9 , %f7;
	}
	// end inline asm
	// begin inline asm
	{	
fma.rn.f32 %f7, %f8, %f9 , %f7;
	}
	// end inline asm
	// begin inline asm
	{	
fma.rn.f32 %f7, %f8, %f9 , %f7;
	}
	// end inline asm
	// begin inline asm
	{	
fma.rn.f32 %f7, %f8, %f9 , %f7;
	}
	// end inline asm
	// begin inline asm
	{	
fma.rn.f32 %f7, %f8, %f9 , %f7;
	}
	// end inline asm
	// begin inline asm
	{	
fma.rn.f32 %f7, %f8, %f9 , %f7;
	}
	// end inline asm
	// begin inline asm
	{	
fma.rn.f32 %f7, %f8, %f9 , %f7;
	}
	// end inline asm
	// begin inline asm
	{	
fma.rn.f32 %f7, %f8, %f9 , %f7;
	}
	// end inline asm
	// begin inline asm
	{	
fma.rn.f32 %f7, %f8, %f9 , %f7;
	}
	// end inline asm
	// begin inline asm
	{	
fma.rn.f32 %f7, %f8, %f9 , %f7;
	}
	// end inline asm
	// begin inline asm
	{	
fma.rn.f32 %f7, %f8, %f9 , %f7;
	}
	// end inline asm
	// begin inline asm
	{	
fma.rn.f32 %f7, %f8, %f9 , %f7;
	}
	// end inline asm
	// begin inline asm
	{	
fma.rn.f32 %f7, %f8, %f9 , %f7;
	}
	// end inline asm
	// begin inline asm
	{	
fma.rn.f32 %f7, %f8, %f9 , %f7;
	}
	// end inline asm
	// begin inline asm
	{	
fma.rn.f32 %f7, %f8, %f9 , %f7;
	}
	// end inline asm
	// begin inline asm
	{	
fma.rn.f32 %f7, %f8, %f9 , %f7;
	}
	// end inline asm
	// begin inline asm
	{	
fma.rn.f32 %f7, %f8, %f9 , %f7;
	}
	// end inline asm
	// begin inline asm
	{	
fma.rn.f32 %f7, %f8, %f9 , %f7;
	}
	// end inline asm
	// begin inline asm
	{	
fma.rn.f32 %f7, %f8, %f9 , %f7;
	}
	// end inline asm
	// begin inline asm
	{	
fma.rn.f32 %f7, %f8, %f9 , %f7;
	}
	// end inline asm
	// begin inline asm
	{	
fma.rn.f32 %f7, %f8, %f9 , %f7;
	}
	// end inline asm
	// begin inline asm
	{	
fma.rn.f32 %f7, %f8, %f9 , %f7;
	}
	// end inline asm
	// begin inline asm
	{	
fma.rn.f32 %f7, %f8, %f9 , %f7;
	}
	// end inline asm
	// begin inline asm
	{	
fma.rn.f32 %f7, %f8, %f9 , %f7;
	}
	// end inline asm
	// begin inline asm
	{	
fma.rn.f32 %f7, %f8, %f9 , %f7;
	}
	// end inline asm
	// begin inline asm
	{	
fma.rn.f32 %f7, %f8, %f9 , %f7;
	}
	// end inline asm
	// begin inline asm
	{	
fma.rn.f32 %f7, %f8, %f9 , %f7;
	}
	// end inline asm
	// begin inline asm
	{	
fma.rn.f32 %f7, %f8, %f9 , %f7;
	}
	// end inline asm
	// begin inline asm
	{	
fma.rn.f32 %f7, %f8, %f9 , %f7;
	}
	// end inline asm
	// begin inline asm
	{	
fma.rn.f32 %f7, %f8, %f9 , %f7;
	}
	// end inline asm
	// begin inline asm
	{	
fma.rn.f32 %f7, %f8, %f9 , %f7;
	}
	// end inline asm
	// begin inline asm
	{	
fma.rn.f32 %f7, %f8, %f9 , %f7;
	}
	// end inline asm
	// begin inline asm
	{	
fma.rn.f32 %f7, %f8, %f9 , %f7;
	}
	// end inline asm
	// begin inline asm
	{	
fma.rn.f32 %f7, %f8, %f9 , %f7;
	}
	// end inline asm
	// begin inline asm
	{	
fma.rn.f32 %f7, %f8, %f9 , %f7;
	}
	// end inline asm
	// begin inline asm
	{	
fma.rn.f32 %f7, %f8, %f9 , %f7;
	}
	// end inline asm
	// begin inline asm
	{	
fma.rn.f32 %f7, %f8, %f9 , %f7;
	}
	// end inline asm
	// begin inline asm
	{	
fma.rn.f32 %f7, %f8, %f9 , %f7;
	}
	// end inline asm
	// begin inline asm
	{	
fma.rn.f32 %f7, %f8, %f9 , %f7;
	}
	// end inline asm
	// begin inline asm
	{	
fma.rn.f32 %f7, %f8, %f9 , %f7;
	}
	// end inline asm
	// begin inline asm
	{	
fma.rn.f32 %f7, %f8, %f9 , %f7;
	}
	// end inline asm
	// begin inline asm
	{	
fma.rn.f32 %f7, %f8, %f9 , %f7;
	}
	// end inline asm
	// begin inline asm
	{	
fma.rn.f32 %f7, %f8, %f9 , %f7;
	}
	// end inline asm
	// begin inline asm
	{	
fma.rn.f32 %f7, %f8, %f9 , %f7;
	}
	// end inline asm
	// begin inline asm
	{	
fma.rn.f32 %f7, %f8, %f9 , %f7;
	}
	// end inline asm
	// begin inline asm
	{	
fma.rn.f32 %f7, %f8, %f9 , %f7;
	}
	// end inline asm
	// begin inline asm
	{	
fma.rn.f32 %f7, %f8, %f9 , %f7;
	}
	// end inline asm
	// begin inline asm
	{	
fma.rn.f32 %f7, %f8, %f9 , %f7;
	}
	// end inline asm
	// begin inline asm
	{	
fma.rn.f32 %f7, %f8, %f9 , %f7;
	}
	// end inline asm
	// begin inline asm
	{	
fma.rn.f32 %f7, %f8, %f9 , %f7;
	}
	// end inline asm
	// begin inline asm
	{	
fma.rn.f32 %f7, %f8, %f9 , %f7;
	}
	// end inline asm
	// begin inline asm
	{	
fma.rn.f32 %f7, %f8, %f9 , %f7;
	}
	// end inline asm
	// begin inline asm
	{	
fma.rn.f32 %f7, %f8, %f9 , %f7;
	}
	// end inline asm
	// begin inline asm
	{	
fma.rn.f32 %f7, %f8, %f9 , %f7;
	}
	// end inline asm
	// begin inline asm
	{	
fma.rn.f32 %f7, %f8, %f9 , %f7;
	}
	// end inline asm
	// begin inline asm
	{	
fma.rn.f32 %f7, %f8, %f9 , %f7;
	}
	// end inline asm
	// begin inline asm
	{	
fma.rn.f32 %f7, %f8, %f9 , %f7;
	}
	// end inline asm
	// begin inline asm
	{	
fma.rn.f32 %f7, %f8, %f9 , %f7;
	}
	// end inline asm
	// begin inline asm
	{	
fma.rn.f32 %f7, %f8, %f9 , %f7;
	}
	// end inline asm
	// begin inline asm
	{	
fma.rn.f32 %f7, %f8, %f9 , %f7;
	}
	// end inline asm
	// begin inline asm
	{	
fma.rn.f32 %f7, %f8, %f9 , %f7;
	}
	// end inline asm
	// begin inline asm
	{	
fma.rn.f32 %f7, %f8, %f9 , %f7;
	}
	// end inline asm
	// begin inline asm
	{	
fma.rn.f32 %f7, %f8, %f9 , %f7;
	}
	// end inline asm
	// begin inline asm
	{	
fma.rn.f32 %f7, %f8, %f9 , %f7;
	}
	// end inline asm
	// begin inline asm
	{	
fma.rn.f32 %f7, %f8, %f9 , %f7;
	}
	// end inline asm
	// begin inline asm
	{	
fma.rn.f32 %f7, %f8, %f9 , %f7;
	}
	// end inline asm
	// begin inline asm
	{	
fma.rn.f32 %f7, %f8, %f9 , %f7;
	}
	// end inline asm
	// begin inline asm
	{	
fma.rn.f32 %f7, %f8, %f9 , %f7;
	}
	// end inline asm
	// begin inline asm
	{	
fma.rn.f32 %f7, %f8, %f9 , %f7;
	}
	// end inline asm
	// begin inline asm
	{	
fma.rn.f32 %f7, %f8, %f9 , %f7;
	}
	// end inline asm
	// begin inline asm
	{	
fma.rn.f32 %f7, %f8, %f9 , %f7;
	}
	// end inline asm
	// begin inline asm
	{	
fma.rn.f32 %f7, %f8, %f9 , %f7;
	}
	// end inline asm
	// begin inline asm
	{	
fma.rn.f32 %f7, %f8, %f9 , %f7;
	}
	// end inline asm
	// begin inline asm
	{	
fma.rn.f32 %f7, %f8, %f9 , %f7;
	}
	// end inline asm
	// begin inline asm
	{	
fma.rn.f32 %f7, %f8, %f9 , %f7;
	}
	// end inline asm
	// begin inline asm
	{	
fma.rn.f32 %f7, %f8, %f9 , %f7;
	}
	// end inline asm
	// begin inline asm
	{	
fma.rn.f32 %f7, %f8, %f9 , %f7;
	}
	// end inline asm
	// begin inline asm
	{	
fma.rn.f32 %f7, %f8, %f9 , %f7;
	}
	// end inline asm
	// begin inline asm
	{	
fma.rn.f32 %f7, %f8, %f9 , %f7;
	}
	// end inline asm
	// begin inline asm
	{	
fma.rn.f32 %f7, %f8, %f9 , %f7;
	}
	// end inline asm
	// begin inline asm
	{	
fma.rn.f32 %f7, %f8, %f9 , %f7;
	}
	// end inline asm
	// begin inline asm
	{	
fma.rn.f32 %f7, %f8, %f9 , %f7;
	}
	// end inline asm
	// begin inline asm
	{	
fma.rn.f32 %f7, %f8, %f9 , %f7;
	}
	// end inline asm
	// begin inline asm
	{	
fma.rn.f32 %f7, %f8, %f9 , %f7;
	}
	// end inline asm
	// begin inline asm
	{	
fma.rn.f32 %f7, %f8, %f9 , %f7;
	}
	// end inline asm
	// begin inline asm
	{	
fma.rn.f32 %f7, %f8, %f9 , %f7;
	}
	// end inline asm
	// begin inline asm
	{	
fma.rn.f32 %f7, %f8, %f9 , %f7;
	}
	// end inline asm
	// begin inline asm
	{	
fma.rn.f32 %f7, %f8, %f9 , %f7;
	}
	// end inline asm
	// begin inline asm
	{	
fma.rn.f32 %f7, %f8, %f9 , %f7;
	}
	// end inline asm
	// begin inline asm
	{	
fma.rn.f32 %f7, %f8, %f9 , %f7;
	}
	// end inline asm
	// begin inline asm
	{	
fma.rn.f32 %f7, %f8, %f9 , %f7;
	}
	// end inline asm
	// begin inline asm
	{	
fma.rn.f32 %f7, %f8, %f9 , %f7;
	}
	// end inline asm
	// begin inline asm
	{	
fma.rn.f32 %f7, %f8, %f9 , %f7;
	}
	// end inline asm
	// begin inline asm
	{	
fma.rn.f32 %f7, %f8, %f9 , %f7;
	}
	// end inline asm
	// begin inline asm
	{	
fma.rn.f32 %f7, %f8, %f9 , %f7;
	}
	// end inline asm
	// begin inline asm
	{	
fma.rn.f32 %f7, %f8, %f9 , %f7;
	}
	// end inline asm
	// begin inline asm
	{	
fma.rn.f32 %f7, %f8, %f9 , %f7;
	}
	// end inline asm
	// begin inline asm
	{	
fma.rn.f32 %f7, %f8, %f9 , %f7;
	}
	// end inline asm
	// begin inline asm
	{	
fma.rn.f32 %f7, %f8, %f9 , %f7;
	}
	// end inline asm
	// begin inline asm
	{	
fma.rn.f32 %f7, %f8, %f9 , %f7;
	}
	// end inline asm
	// begin inline asm
	{	
fma.rn.f32 %f7, %f8, %f9 , %f7;
	}
	// end inline asm
	// begin inline asm
	{	
fma.rn.f32 %f7, %f8, %f9 , %f7;
	}
	// end inline asm
	// begin inline asm
	{	
fma.rn.f32 %f7, %f8, %f9 , %f7;
	}
	// end inline asm
	// begin inline asm
	{	
fma.rn.f32 %f7, %f8, %f9 , %f7;
	}
	// end inline asm
	// begin inline asm
	{	
fma.rn.f32 %f7, %f8, %f9 , %f7;
	}
	// end inline asm
	// begin inline asm
	{	
fma.rn.f32 %f7, %f8, %f9 , %f7;
	}
	// end inline asm
	// begin inline asm
	{	
fma.rn.f32 %f7, %f8, %f9 , %f7;
	}
	// end inline asm
	// begin inline asm
	{	
fma.rn.f32 %f7, %f8, %f9 , %f7;
	}
	// end inline asm
	// begin inline asm
	{	
fma.rn.f32 %f7, %f8, %f9 , %f7;
	}
	// end inline asm
	// begin inline asm
	{	
fma.rn.f32 %f7, %f8, %f9 , %f7;
	}
	// end inline asm
	// begin inline asm
	{	
fma.rn.f32 %f7, %f8, %f9 , %f7;
	}
	// end inline asm
	// begin inline asm
	{	
fma.rn.f32 %f7, %f8, %f9 , %f7;
	}
	// end inline asm
	// begin inline asm
	{	
fma.rn.f32 %f7, %f8, %f9 , %f7;
	}
	// end inline asm
	// begin inline asm
	{	
fma.rn.f32 %f7, %f8, %f9 , %f7;
	}
	// end inline asm
	// begin inline asm
	{	
fma.rn.f32 %f7, %f8, %f9 , %f7;
	}
	// end inline asm
	// begin inline asm
	{	
fma.rn.f32 %f7, %f8, %f9 , %f7;
	}
	// end inline asm
	// begin inline asm
	{	
fma.rn.f32 %f7, %f8, %f9 , %f7;
	}
	// end inline asm
	// begin inline asm
	{	
fma.rn.f32 %f7, %f8, %f9 , %f7;
	}
	// end inline asm
	// begin inline asm
	{	
fma.rn.f32 %f7, %f8, %f9 , %f7;
	}
	// end inline asm
	// begin inline asm
	{	
fma.rn.f32 %f7, %f8, %f9 , %f7;
	}
	// end inline asm
	// begin inline asm
	{	
fma.rn.f32 %f7, %f8, %f9 , %f7;
	}
	// end inline asm
	// begin inline asm
	{	
fma.rn.f32 %f7, %f8, %f9 , %f7;
	}
	// end inline asm
	// begin inline asm
	{	
fma.rn.f32 %f7, %f8, %f9 , %f7;
	}
	// end inline asm
	// begin inline asm
	{	
fma.rn.f32 %f7, %f8, %f9 , %f7;
	}
	// end inline asm
	// begin inline asm
	{	
fma.rn.f32 %f7, %f8, %f9 , %f7;
	}
	// end inline asm
	// begin inline asm
	{	
fma.rn.f32 %f7, %f8, %f9 , %f7;
	}
	// end inline asm
	// begin inline asm
	{	
fma.rn.f32 %f7, %f8, %f9 , %f7;
	}
	// end inline asm
	// begin inline asm
	{	
fma.rn.f32 %f7, %f8, %f9 , %f7;
	}
	// end inline asm
	// begin inline asm
	{	
fma.rn.f32 %f7, %f8, %f9 , %f7;
	}
	// end inline asm
	// begin inline asm
	{	
fma.rn.f32 %f7, %f8, %f9 , %f7;
	}
	// end inline asm
	// begin inline asm
	{	
fma.rn.f32 %f7, %f8, %f9 , %f7;
	}
	// end inline asm
	// begin inline asm
	{	
fma.rn.f32 %f7, %f8, %f9 , %f7;
	}
	// end inline asm
	// begin inline asm
	{	
fma.rn.f32 %f7, %f8, %f9 , %f7;
	}
	// end inline asm
	// begin inline asm
	{	
fma.rn.f32 %f7, %f8, %f9 , %f7;
	}
	// end inline asm
	// begin inline asm
	{	
fma.rn.f32 %f7, %f8, %f9 , %f7;
	}
	// end inline asm
	// begin inline asm
	{	
fma.rn.f32 %f7, %f8, %f9 , %f7;
	}
	// end inline asm
	// begin inline asm
	{	
fma.rn.f32 %f7, %f8, %f9 , %f7;
	}
	// end inline asm
	// begin inline asm
	{	
fma.rn.f32 %f7, %f8, %f9 , %f7;
	}
	// end inline asm
	// begin inline asm
	{	
fma.rn.f32 %f7, %f8, %f9 , %f7;
	}
	// end inline asm
	// begin inline asm
	{	
fma.rn.f32 %f7, %f8, %f9 , %f7;
	}
	// end inline asm
	// begin inline asm
	{	
fma.rn.f32 %f7, %f8, %f9 , %f7;
	}
	// end inline asm
	// begin inline asm
	{	
fma.rn.f32 %f7, %f8, %f9 , %f7;
	}
	// end inline asm
	// begin inline asm
	{	
fma.rn.f32 %f7, %f8, %f9 , %f7;
	}
	// end inline asm
	// begin inline asm
	{	
fma.rn.f32 %f7, %f8, %f9 , %f7;
	}
	// end inline asm
	// begin inline asm
	{	
fma.rn.f32 %f7, %f8, %f9 , %f7;
	}
	// end inline asm
	// begin inline asm
	{	
fma.rn.f32 %f7, %f8, %f9 , %f7;
	}
	// end inline asm
	// begin inline asm
	{	
fma.rn.f32 %f7, %f8, %f9 , %f7;
	}
	// end inline asm
	// begin inline asm
	{	
fma.rn.f32 %f7, %f8, %f9 , %f7;
	}
	// end inline asm
	// begin inline asm
	{	
fma.rn.f32 %f7, %f8, %f9 , %f7;
	}
	// end inline asm
	// begin inline asm
	{	
fma.rn.f32 %f7, %f8, %f9 , %f7;
	}
	// end inline asm
	// begin inline asm
	{	
fma.rn.f32 %f7, %f8, %f9 , %f7;
	}
	// end inline asm
	// begin inline asm
	{	
fma.rn.f32 %f7, %f8, %f9 , %f7;
	}
	// end inline asm
	// begin inline asm
	{	
fma.rn.f32 %f7, %f8, %f9 , %f7;
	}
	// end inline asm
	// begin inline asm
	{	
fma.rn.f32 %f7, %f8, %f9 , %f7;
	}
	// end inline asm
	// begin inline asm
	{	
fma.rn.f32 %f7, %f8, %f9 , %f7;
	}
	// end inline asm
	// begin inline asm
	{	
fma.rn.f32 %f7, %f8, %f9 , %f7;
	}
	// end inline asm
	// begin inline asm
	{	
fma.rn.f32 %f7, %f8, %f9 , %f7;
	}
	// end inline asm
	// begin inline asm
	{	
fma.rn.f32 %f7, %f8, %f9 , %f7;
	}
	// end inline asm
	// begin inline asm
	{	
fma.rn.f32 %f7, %f8, %f9 , %f7;
	}
	// end inline asm
	// begin inline asm
	{	
fma.rn.f32 %f7, %f8, %f9 , %f7;
	}
	// end inline asm
	// begin inline asm
	{	
fma.rn.f32 %f7, %f8, %f9 , %f7;
	}
	// end inline asm
	// begin inline asm
	{	
fma.rn.f32 %f7, %f8, %f9 , %f7;
	}
	// end inline asm
	// begin inline asm
	{	
fma.rn.f32 %f7, %f8, %f9 , %f7;
	}
	// end inline asm
	// begin inline asm
	{	
fma.rn.f32 %f7, %f8, %f9 , %f7;
	}
	// end inline asm
	// begin inline asm
	{	
fma.rn.f32 %f7, %f8, %f9 , %f7;
	}
	// end inline asm
	// begin inline asm
	{	
fma.rn.f32 %f7, %f8, %f9 , %f7;
	}
	// end inline asm
	// begin inline asm
	{	
fma.rn.f32 %f7, %f8, %f9 , %f7;
	}
	// end inline asm
	// begin inline asm
	{	
fma.rn.f32 %f7, %f8, %f9 , %f7;
	}
	// end inline asm
	// begin inline asm
	{	
fma.rn.f32 %f7, %f8, %f9 , %f7;
	}
	// end inline asm
	// begin inline asm
	{	
fma.rn.f32 %f7, %f8, %f9 , %f7;
	}
	// end inline asm
	// begin inline asm
	{	
fma.rn.f32 %f7, %f8, %f9 , %f7;
	}
	// end inline asm
	// begin inline asm
	{	
fma.rn.f32 %f7, %f8, %f9 , %f7;
	}
	// end inline asm
	// begin inline asm
	{	
fma.rn.f32 %f7, %f8, %f9 , %f7;
	}
	// end inline asm
	// begin inline asm
	{	
fma.rn.f32 %f7, %f8, %f9 , %f7;
	}
	// end inline asm
	// begin inline asm
	{	
fma.rn.f32 %f7, %f8, %f9 , %f7;
	}
	// end inline asm
	// begin inline asm
	{	
fma.rn.f32 %f7, %f8, %f9 , %f7;
	}
	// end inline asm
	// begin inline asm
	{	
fma.rn.f32 %f7, %f8, %f9 , %f7;
	}
	// end inline asm
	// begin inline asm
	{	
fma.rn.f32 %f7, %f8, %f9 , %f7;
	}
	// end inline asm
	// begin inline asm
	{	
fma.rn.f32 %f7, %f8, %f9 , %f7;
	}
	// end inline asm
	// begin inline asm
	{	
fma.rn.f32 %f7, %f8, %f9 , %f7;
	}
	// end inline asm
	// begin inline asm
	{	
fma.rn.f32 %f7, %f8, %f9 , %f7;
	}
	// end inline asm
	// begin inline asm
	{	
fma.rn.f32 %f7, %f8, %f9 , %f7;
	}
	// end inline asm
	// begin inline asm
	{	
fma.rn.f32 %f7, %f8, %f9 , %f7;
	}
	// end inline asm
	// begin inline asm
	{	
fma.rn.f32 %f7, %f8, %f9 , %f7;
	}
	// end inline asm
	// begin inline asm
	{	
fma.rn.f32 %f7, %f8, %f9 , %f7;
	}
	// end inline asm
	// begin inline asm
	{	
fma.rn.f32 %f7, %f8, %f9 , %f7;
	}
	// end inline asm
	// begin inline asm
	{	
fma.rn.f32 %f7, %f8, %f9 , %f7;
	}
	// end inline asm
	// begin inline asm
	{	
fma.rn.f32 %f7, %f8, %f9 , %f7;
	}
	// end inline asm
	// begin inline asm
	{	
fma.rn.f32 %f7, %f8, %f9 , %f7;
	}
	// end inline asm
	// begin inline asm
	{	
fma.rn.f32 %f7, %f8, %f9 , %f7;
	}
	// end inline asm
	// begin inline asm
	{	
fma.rn.f32 %f7, %f8, %f9 , %f7;
	}
	// end inline asm
	// begin inline asm
	{	
fma.rn.f32 %f7, %f8, %f9 , %f7;
	}
	// end inline asm
	// begin inline asm
	{	
fma.rn.f32 %f7, %f8, %f9 , %f7;
	}
	// end inline asm
	// begin inline asm
	{	
fma.rn.f32 %f7, %f8, %f9 , %f7;
	}
	// end inline asm
	// begin inline asm
	{	
fma.rn.f32 %f7, %f8, %f9 , %f7;
	}
	// end inline asm
	// begin inline asm
	{	
fma.rn.f32 %f7, %f8, %f9 , %f7;
	}
	// end inline asm
	// begin inline asm
	{	
fma.rn.f32 %f7, %f8, %f9 , %f7;
	}
	// end inline asm
	// begin inline asm
	{	
fma.rn.f32 %f7, %f8, %f9 , %f7;
	}
	// end inline asm
	// begin inline asm
	{	
fma.rn.f32 %f7, %f8, %f9 , %f7;
	}
	// end inline asm
	// begin inline asm
	{	
fma.rn.f32 %f7, %f8, %f9 , %f7;
	}
	// end inline asm
	// begin inline asm
	{	
fma.rn.f32 %f7, %f8, %f9 , %f7;
	}
	// end inline asm
	// begin inline asm
	{	
fma.rn.f32 %f7, %f8, %f9 , %f7;
	}
	// end inline asm
	// begin inline asm
	{	
fma.rn.f32 %f7, %f8, %f9 , %f7;
	}
	// end inline asm
	// begin inline asm
	{	
fma.rn.f32 %f7, %f8, %f9 , %f7;
	}
	// end inline asm
	// begin inline asm
	{	
fma.rn.f32 %f7, %f8, %f9 , %f7;
	}
	// end inline asm
	// begin inline asm
	{	
fma.rn.f32 %f7, %f8, %f9 , %f7;
	}
	// end inline asm
	// begin inline asm
	{	
fma.rn.f32 %f7, %f8, %f9 , %f7;
	}
	// end inline asm
	// begin inline asm
	{	
fma.rn.f32 %f7, %f8, %f9 , %f7;
	}
	// end inline asm
	// begin inline asm
	{	
fma.rn.f32 %f7, %f8, %f9 , %f7;
	}
	// end inline asm
	// begin inline asm
	{	
fma.rn.f32 %f7, %f8, %f9 , %f7;
	}
	// end inline asm
	// begin inline asm
	{	
fma.rn.f32 %f7, %f8, %f9 , %f7;
	}
	// end inline asm
	// begin inline asm
	{	
fma.rn.f32 %f7, %f8, %f9 , %f7;
	}
	// end inline asm
	// begin inline asm
	{	
fma.rn.f32 %f7, %f8, %f9 , %f7;
	}
	// end inline asm
	// begin inline asm
	{	
fma.rn.f32 %f7, %f8, %f9 , %f7;
	}
	// end inline asm
	// begin inline asm
	{	
fma.rn.f32 %f7, %f8, %f9 , %f7;
	}
	// end inline asm
	// begin inline asm
	{	
fma.rn.f32 %f7, %f8, %f9 , %f7;
	}
	// end inline asm
	// begin inline asm
	{	
fma.rn.f32 %f7, %f8, %f9 , %f7;
	}
	// end inline asm
	// begin inline asm
	{	
fma.rn.f32 %f7, %f8, %f9 , %f7;
	}
	// end inline asm
	// begin inline asm
	{	
fma.rn.f32 %f7, %f8, %f9 , %f7;
	}
	// end inline asm
	// begin inline asm
	{	
fma.rn.f32 %f7, %f8, %f9 , %f7;
	}
	// end inline asm
	// begin inline asm
	{	
fma.rn.f32 %f7, %f8, %f9 , %f7;
	}
	// end inline asm
	// begin inline asm
	{	
fma.rn.f32 %f7, %f8, %f9 , %f7;
	}
	// end inline asm
	// begin inline asm
	{	
fma.rn.f32 %f7, %f8, %f9 , %f7;
	}
	// end inline asm
	// begin inline asm
	{	
fma.rn.f32 %f7, %f8, %f9 , %f7;
	}
	// end inline asm
	// begin inline asm
	{	
fma.rn.f32 %f7, %f8, %f9 , %f7;
	}
	// end inline asm
	// begin inline asm
	{	
fma.rn.f32 %f7, %f8, %f9 , %f7;
	}
	// end inline asm
	// begin inline asm
	{	
fma.rn.f32 %f7, %f8, %f9 , %f7;
	}
	// end inline asm
	// begin inline asm
	{	
fma.rn.f32 %f7, %f8, %f9 , %f7;
	}
	// end inline asm
	// begin inline asm
	{	
fma.rn.f32 %f7, %f8, %f9 , %f7;
	}
	// end inline asm
	// begin inline asm
	{	
fma.rn.f32 %f7, %f8, %f9 , %f7;
	}
	// end inline asm
	// begin inline asm
	{	
fma.rn.f32 %f7, %f8, %f9 , %f7;
	}
	// end inline asm
	// begin inline asm
	{	
fma.rn.f32 %f7, %f8, %f9 , %f7;
	}
	// end inline asm
	// begin inline asm
	{	
fma.rn.f32 %f7, %f8, %f9 , %f7;
	}
	// end inline asm
	// begin inline asm
	{	
fma.rn.f32 %f7, %f8, %f9 , %f7;
	}
	// end inline asm
	// begin inline asm
	{	
fma.rn.f32 %f7, %f8, %f9 , %f7;
	}
	// end inline asm
	// begin inline asm
	{	
fma.rn.f32 %f7, %f8, %f9 , %f7;
	}
	// end inline asm
	// begin inline asm
	{	
fma.rn.f32 %f7, %f8, %f9 , %f7;
	}
	// end inline asm
	// begin inline asm
	{	
fma.rn.f32 %f7, %f8, %f9 , %f7;
	}
	// end inline asm
	// begin inline asm
	{	
fma.rn.f32 %f7, %f8, %f9 , %f7;
	}
	// end inline asm
	// begin inline asm
	{	
fma.rn.f32 %f7, %f8, %f9 , %f7;
	}
	// end inline asm
	// begin inline asm
	{	
fma.rn.f32 %f7, %f8, %f9 , %f7;
	}
	// end inline asm
	// begin inline asm
	{	
fma.rn.f32 %f7, %f8, %f9 , %f7;
	}
	// end inline asm
	// begin inline asm
	{	
fma.rn.f32 %f7, %f8, %f9 , %f7;
	}
	// end inline asm
	// begin inline asm
	{	
fma.rn.f32 %f7, %f8, %f9 , %f7;
	}
	// end inline asm
	// begin inline asm
	{	
fma.rn.f32 %f7, %f8, %f9 , %f7;
	}
	// end inline asm
	// begin inline asm
	{	
fma.rn.f32 %f7, %f8, %f9 , %f7;
	}
	// end inline asm
	// begin inline asm
	{	
fma.rn.f32 %f7, %f8, %f9 , %f7;
	}
	// end inline asm
	// begin inline asm
	{	
fma.rn.f32 %f7, %f8, %f9 , %f7;
	}
	// end inline asm
	// begin inline asm
	{	
fma.rn.f32 %f7, %f8, %f9 , %f7;
	}
	// end inline asm
	// begin inline asm
	{	
fma.rn.f32 %f7, %f8, %f9 , %f7;
	}
	// end inline asm
	// begin inline asm
	{	
fma.rn.f32 %f7, %f8, %f9 , %f7;
	}
	// end inline asm
	// begin inline asm
	{	
fma.rn.f32 %f7, %f8, %f9 , %f7;
	}
	// end inline asm
	// begin inline asm
	{	
fma.rn.f32 %f7, %f8, %f9 , %f7;
	}
	// end inline asm
	// begin inline asm
	{	
fma.rn.f32 %f7, %f8, %f9 , %f7;
	}
	// end inline asm
	// begin inline asm
	{	
fma.rn.f32 %f7, %f8, %f9 , %f7;
	}
	// end inline asm
	// begin inline asm
	{	
fma.rn.f32 %f7, %f8, %f9 , %f7;
	}
	// end inline asm
	// begin inline asm
	{	
fma.rn.f32 %f7, %f8, %f9 , %f7;
	}
	// end inline asm
	// begin inline asm
	{	
fma.rn.f32 %f7, %f8, %f9 , %f7;
	}
	// end inline asm
	// begin inline asm
	{	
fma.rn.f32 %f7, %f8, %f9 , %f7;
	}
	// end inline asm
	// begin inline asm
	{	
fma.rn.f32 %f7, %f8, %f9 , %f7;
	}
	// end inline asm
	// begin inline asm
	{	
fma.rn.f32 %f7, %f8, %f9 , %f7;
	}
	// end inline asm
	mov.f32 	%f2138, %f8;
	mov.f32 	%f2137, %f7;
	mov.f32 	%f2139, %f9;
	// begin inline asm
	{	
fma.rn.f32 %f2137, %f2138, %f2139 , %f2137;
	}
	// end inline asm
	// begin inline asm
	{	
fma.rn.f32 %f2137, %f2138, %f2139 , %f2137;
	}
	// end inline asm
	// begin inline asm
	{	
fma.rn.f32 %f2137, %f2138, %f2139 , %f2137;
	}
	// end inline asm
	// begin inline asm
	{	
fma.rn.f32 %f2137, %f2138, %f2139 , %f2137;
	}
	// end inline asm
	// begin inline asm
	{	
fma.rn.f32 %f2137, %f2138, %f2139 , %f2137;
	}
	// end inline asm
	// begin inline asm
	{	
fma.rn.f32 %f2137, %f2138, %f2139 , %f2137;
	}
	// end inline asm
	// begin inline asm
	{	
fma.rn.f32 %f2137, %f2138, %f2139 , %f2137;
	}
	// end inline asm
	// begin inline asm
	{	
fma.rn.f32 %f2137, %f2138, %f2139 , %f2137;
	}
	// end inline asm
	// begin inline asm
	{	
fma.rn.f32 %f2137, %f2138, %f2139 , %f2137;
	}
	// end inline asm
	// begin inline asm
	{	
fma.rn.f32 %f2137, %f2138, %f2139 , %f2137;
	}
	// end inline asm
	// begin inline asm
	{	
fma.rn.f32 %f2137, %f2138, %f2139 , %f2137;
	}
	// end inline asm
	// begin inline asm
	{	
fma.rn.f32 %f2137, %f2138, %f2139 , %f2137;
	}
	// end inline asm
	// begin inline asm
	{	
fma.rn.f32 %f2137, %f2138, %f2139 , %f2137;
	}
	// end inline asm
	// begin inline asm
	{	
fma.rn.f32 %f2137, %f2138, %f2139 , %f2137;
	}
	// end inline asm
	// begin inline asm
	{	
fma.rn.f32 %f2137, %f2138, %f2139 , %f2137;
	}
	// end inline asm
	// begin inline asm
	{	
fma.rn.f32 %f2137, %f2138, %f2139 , %f2137;
	}
	// end inline asm
	// begin inline asm
	{	
fma.rn.f32 %f2137, %f2138, %f2139 , %f2137;
	}
	// end inline asm
	// begin inline asm
	{	
fma.rn.f32 %f2137, %f2138, %f2139 , %f2137;
	}
	// end inline asm
	// begin inline asm
	{	
fma.rn.f32 %f2137, %f2138, %f2139 , %f2137;
	}
	// end inline asm
	// begin inline asm
	{	
fma.rn.f32 %f2137, %f2138, %f2139 , %f2137;
	}
	// end inline asm
	// begin inline asm
	{	
fma.rn.f32 %f2137, %f2138, %f2139 , %f2137;
	}
	// end inline asm
	// begin inline asm
	{	
fma.rn.f32 %f2137, %f2138, %f2139 , %f2137;
	}
	// end inline asm
	// begin inline asm
	{	
fma.rn.f32 %f2137, %f2138, %f2139 , %f2137;
	}
	// end inline asm
	// begin inline asm
	{	
fma.rn.f32 %f2137, %f2138, %f2139 , %f2137;
	}
	// end inline asm
	// begin inline asm
	{	
fma.rn.f32 %f2137, %f2138, %f2139 , %f2137;
	}
	// end inline asm
	// begin inline asm
	{	
fma.rn.f32 %f2137, %f2138, %f2139 , %f2137;
	}
	// end inline asm
	// begin inline asm
	{	
fma.rn.f32 %f2137, %f2138, %f2139 , %f2137;
	}
	// end inline asm
	// begin inline asm
	{	
fma.rn.f32 %f2137, %f2138, %f2139 , %f2137;
	}
	// end inline asm
	// begin inline asm
	{	
fma.rn.f32 %f2137, %f2138, %f2139 , %f2137;
	}
	// end inline asm
	// begin inline asm
	{	
fma.rn.f32 %f2137, %f2138, %f2139 , %f2137;
	}
	// end inline asm
	// begin inline asm
	{	
fma.rn.f32 %f2137, %f2138, %f2139 , %f2137;
	}
	// end inline asm
	// begin inline asm
	{	
fma.rn.f32 %f2137, %f2138, %f2139 , %f2137;
	}
	// end inline asm
	// begin inline asm
	{	
fma.rn.f32 %f2137, %f2138, %f2139 , %f2137;
	}
	// end inline asm
	// begin inline asm
	{	
fma.rn.f32 %f2137, %f2138, %f2139 , %f2137;
	}
	// end inline asm
	// begin inline asm
	{	
fma.rn.f32 %f2137, %f2138, %f2139 , %f2137;
	}
	// end inline asm
	// begin inline asm
	{	
fma.rn.f32 %f2137, %f2138, %f2139 , %f2137;
	}
	// end inline asm
	// begin inline asm
	{	
fma.rn.f32 %f2137, %f2138, %f2139 , %f2137;
	}
	// end inline asm
	// begin inline asm
	{	
fma.rn.f32 %f2137, %f2138, %f2139 , %f2137;
	}
	// end inline asm
	// begin inline asm
	{	
fma.rn.f32 %f2137, %f2138, %f2139 , %f2137;
	}
	// end inline asm
	// begin inline asm
	{	
fma.rn.f32 %f2137, %f2138, %f2139 , %f2137;
	}
	// end inline asm
	// begin inline asm
	{	
fma.rn.f32 %f2137, %f2138, %f2139 , %f2137;
	}
	// end inline asm
	// begin inline asm
	{	
fma.rn.f32 %f2137, %f2138, %f2139 , %f2137;
	}
	// end inline asm
	// begin inline asm
	{	
fma.rn.f32 %f2137, %f2138, %f2139 , %f2137;
	}
	// end inline asm
	// begin inline asm
	{	
fma.rn.f32 %f2137, %f2138, %f2139 , %f2137;
	}
	// end inline asm
	// begin inline asm
	{	
fma.rn.f32 %f2137, %f2138, %f2139 , %f2137;
	}
	// end inline asm
	// begin inline asm
	{	
fma.rn.f32 %f2137, %f2138, %f2139 , %f2137;
	}
	// end inline asm
	// begin inline asm
	{	
fma.rn.f32 %f2137, %f2138, %f2139 , %f2137;
	}
	// end inline asm
	// begin inline asm
	{	
fma.rn.f32 %f2137, %f2138, %f2139 , %f2137;
	}
	// end inline asm
	// begin inline asm
	{	
fma.rn.f32 %f2137, %f2138, %f2139 , %f2137;
	}
	// end inline asm
	// begin inline asm
	{	
fma.rn.f32 %f2137, %f2138, %f2139 , %f2137;
	}
	// end inline asm
	// begin inline asm
	{	
fma.rn.f32 %f2137, %f2138, %f2139 , %f2137;
	}
	// end inline asm
	// begin inline asm
	{	
fma.rn.f32 %f2137, %f2138, %f2139 , %f2137;
	}
	// end inline asm
	// begin inline asm
	{	
fma.rn.f32 %f2137, %f2138, %f2139 , %f2137;
	}
	// end inline asm
	// begin inline asm
	{	
fma.rn.f32 %f2137, %f2138, %f2139 , %f2137;
	}
	// end inline asm
	// begin inline asm
	{	
fma.rn.f32 %f2137, %f2138, %f2139 , %f2137;
	}
	// end inline asm
	// begin inline asm
	{	
fma.rn.f32 %f2137, %f2138, %f2139 , %f2137;
	}
	// end inline asm
	// begin inline asm
	{	
fma.rn.f32 %f2137, %f2138, %f2139 , %f2137;
	}
	// end inline asm
	// begin inline asm
	{	
fma.rn.f32 %f2137, %f2138, %f2139 , %f2137;
	}
	// end inline asm
	// begin inline asm
	{	
fma.rn.f32 %f2137, %f2138, %f2139 , %f2137;
	}
	// end inline asm
	// begin inline asm
	{	
fma.rn.f32 %f2137, %f2138, %f2139 , %f2137;
	}
	// end inline asm
	// begin inline asm
	{	
fma.rn.f32 %f2137, %f2138, %f2139 , %f2137;
	}
	// end inline asm
	// begin inline asm
	{	
fma.rn.f32 %f2137, %f2138, %f2139 , %f2137;
	}
	// end inline asm
	// begin inline asm
	{	
fma.rn.f32 %f2137, %f2138, %f2139 , %f2137;
	}
	// end inline asm
	// begin inline asm
	{	
fma.rn.f32 %f2137, %f2138, %f2139 , %f2137;
	}
	// end inline asm
	// begin inline asm
	{	
fma.rn.f32 %f2137, %f2138, %f2139 , %f2137;
	}
	// end inline asm
	// begin inline asm
	{	
fma.rn.f32 %f2137, %f2138, %f2139 , %f2137;
	}
	// end inline asm
	// begin inline asm
	{	
fma.rn.f32 %f2137, %f2138, %f2139 , %f2137;
	}
	// end inline asm
	// begin inline asm
	{	
fma.rn.f32 %f2137, %f2138, %f2139 , %f2137;
	}
	// end inline asm
	// begin inline asm
	{	
fma.rn.f32 %f2137, %f2138, %f2139 , %f2137;
	}
	// end inline asm
	// begin inline asm
	{	
fma.rn.f32 %f2137, %f2138, %f2139 , %f2137;
	}
	// end inline asm
	// begin inline asm
	{	
fma.rn.f32 %f2137, %f2138, %f2139 , %f2137;
	}
	// end inline asm
	// begin inline asm
	{	
fma.rn.f32 %f2137, %f2138, %f2139 , %f2137;
	}
	// end inline asm
	// begin inline asm
	{	
fma.rn.f32 %f2137, %f2138, %f2139 , %f2137;
	}
	// end inline asm
	// begin inline asm
	{	
fma.rn.f32 %f2137, %f2138, %f2139 , %f2137;
	}
	// end inline asm
	// begin inline asm
	{	
fma.rn.f32 %f2137, %f2138, %f2139 , %f2137;
	}
	// end inline asm
	// begin inline asm
	{	
fma.rn.f32 %f2137, %f2138, %f2139 , %f2137;
	}
	// end inline asm
	// begin inline asm
	{	
fma.rn.f32 %f2137, %f2138, %f2139 , %f2137;
	}
	// end inline asm
	// begin inline asm
	{	
fma.rn.f32 %f2137, %f2138, %f2139 , %f2137;
	}
	// end inline asm
	// begin inline asm
	{	
fma.rn.f32 %f2137, %f2138, %f2139 , %f2137;
	}
	// end inline asm
	// begin inline asm
	{	
fma.rn.f32 %f2137, %f2138, %f2139 , %f2137;
	}
	// end inline asm
	// begin inline asm
	{	
fma.rn.f32 %f2137, %f2138, %f2139 , %f2137;
	}
	// end inline asm
	// begin inline asm
	{	
fma.rn.f32 %f2137, %f2138, %f2139 , %f2137;
	}
	// end inline asm
	// begin inline asm
	{	
fma.rn.f32 %f2137, %f2138, %f2139 , %f2137;
	}
	// end inline asm
	// begin inline asm
	{	
fma.rn.f32 %f2137, %f2138, %f2139 , %f2137;
	}
	// end inline asm
	// begin inline asm
	{	
fma.rn.f32 %f2137, %f2138, %f2139 , %f2137;
	}
	// end inline asm
	// begin inline asm
	{	
fma.rn.f32 %f2137, %f2138, %f2139 , %f2137;
	}
	// end inline asm
	// begin inline asm
	{	
fma.rn.f32 %f2137, %f2138, %f2139 , %f2137;
	}
	// end inline asm
	// begin inline asm
	{	
fma.rn.f32 %f2137, %f2138, %f2139 , %f2137;
	}
	// end inline asm
	// begin inline asm
	{	
fma.rn.f32 %f2137, %f2138, %f2139 , %f2137;
	}
	// end inline asm
	// begin inline asm
	{	
fma.rn.f32 %f2137, %f2138, %f2139 , %f2137;
	}
	// end inline asm
	// begin inline asm
	{	
fma.rn.f32 %f2137, %f2138, %f2139 , %f2137;
	}
	// end inline asm
	// begin inline asm
	{	
fma.rn.f32 %f2137, %f2138, %f2139 , %f2137;
	}
	// end inline asm
	// begin inline asm
	{	
fma.rn.f32 %f2137, %f2138, %f2139 , %f2137;
	}
	// end inline asm
	// begin inline asm
	{	
fma.rn.f32 %f2137, %f2138, %f2139 , %f2137;
	}
	// end inline asm
	// begin inline asm
	{	
fma.rn.f32 %f2137, %f2138, %f2139 , %f2137;
	}
	// end inline asm
	// begin inline asm
	{	
fma.rn.f32 %f2137, %f2138, %f2139 , %f2137;
	}
	// end inline asm
	// begin inline asm
	{	
fma.rn.f32 %f2137, %f2138, %f2139 , %f2137;
	}
	// end inline asm
	// begin inline asm
	{	
fma.rn.f32 %f2137, %f2138, %f2139 , %f2137;
	}
	// end inline asm
	// begin inline asm
	{	
fma.rn.f32 %f2137, %f2138, %f2139 , %f2137;
	}
	// end inline asm
	// begin inline asm
	{	
fma.rn.f32 %f2137, %f2138, %f2139 , %f2137;
	}
	// end inline asm
	// begin inline asm
	{	
fma.rn.f32 %f2137, %f2138, %f2139 , %f2137;
	}
	// end inline asm
	// begin inline asm
	{	
fma.rn.f32 %f2137, %f2138, %f2139 , %f2137;
	}
	// end inline asm
	// begin inline asm
	{	
fma.rn.f32 %f2137, %f2138, %f2139 , %f2137;
	}
	// end inline asm
	// begin inline asm
	{	
fma.rn.f32 %f2137, %f2138, %f2139 , %f2137;
	}
	// end inline asm
	// begin inline asm
	{	
fma.rn.f32 %f2137, %f2138, %f2139 , %f2137;
	}
	// end inline asm
	// begin inline asm
	{	
fma.rn.f32 %f2137, %f2138, %f2139 , %f2137;
	}
	// end inline asm
	// begin inline asm
	{	
fma.rn.f32 %f2137, %f2138, %f2139 , %f2137;
	}
	// end inline asm
	// begin inline asm
	{	
fma.rn.f32 %f2137, %f2138, %f2139 , %f2137;
	}
	// end inline asm
	// begin inline asm
	{	
fma.rn.f32 %f2137, %f2138, %f2139 , %f2137;
	}
	// end inline asm
	// begin inline asm
	{	
fma.rn.f32 %f2137, %f2138, %f2139 , %f2137;
	}
	// end inline asm
	// begin inline asm
	{	
fma.rn.f32 %f2137, %f2138, %f2139 , %f2137;
	}
	// end inline asm
	// begin inline asm
	{	
fma.rn.f32 %f2137, %f2138, %f2139 , %f2137;
	}
	// end inline asm
	// begin inline asm
	{	
fma.rn.f32 %f2137, %f2138, %f2139 , %f2137;
	}
	// end inline asm
	// begin inline asm
	{	
fma.rn.f32 %f2137, %f2138, %f2139 , %f2137;
	}
	// end inline asm
	// begin inline asm
	{	
fma.rn.f32 %f2137, %f2138, %f2139 , %f2137;
	}
	// end inline asm
	// begin inline asm
	{	
fma.rn.f32 %f2137, %f2138, %f2139 , %f2137;
	}
	// end inline asm
	// begin inline asm
	{	
fma.rn.f32 %f2137, %f2138, %f2139 , %f2137;
	}
	// end inline asm
	// begin inline asm
	{	
fma.rn.f32 %f2137, %f2138, %f2139 , %f2137;
	}
	// end inline asm
	// begin inline asm
	{	
fma.rn.f32 %f2137, %f2138, %f2139 , %f2137;
	}
	// end inline asm
	// begin inline asm
	{	
fma.rn.f32 %f2137, %f2138, %f2139 , %f2137;
	}
	// end inline asm
	// begin inline asm
	{	
fma.rn.f32 %f2137, %f2138, %f2139 , %f2137;
	}
	// end inline asm
	// begin inline asm
	{	
fma.rn.f32 %f2137, %f2138, %f2139 , %f2137;
	}
	// end inline asm
	// begin inline asm
	{	
fma.rn.f32 %f2137, %f2138, %f2139 , %f2137;
	}
	// end inline asm
	// begin inline asm
	{	
fma.rn.f32 %f2137, %f2138, %f2139 , %f2137;
	}
	// end inline asm
	// begin inline asm
	{	
fma.rn.f32 %f2137, %f2138, %f2139 , %f2137;
	}
	// end inline asm
	// begin inline asm
	{	
fma.rn.f32 %f2137, %f2138, %f2139 , %f2137;
	}
	// end inline asm
	// begin inline asm
	{	
fma.rn.f32 %f2137, %f2138, %f2139 , %f2137;
	}
	// end inline asm
	// begin inline asm
	{	
fma.rn.f32 %f2137, %f2138, %f2139 , %f2137;
	}
	// end inline asm
	// begin inline asm
	{	
fma.rn.f32 %f2137, %f2138, %f2139 , %f2137;
	}
	// end inline asm
	// begin inline asm
	{	
fma.rn.f32 %f2137, %f2138, %f2139 , %f2137;
	}
	// end inline asm
	// begin inline asm
	{	
fma.rn.f32 %f2137, %f2138, %f2139 , %f2137;
	}
	// end inline asm
	// begin inline asm
	{	
fma.rn.f32 %f2137, %f2138, %f2139 , %f2137;
	}
	// end inline asm
	// begin inline asm
	{	
fma.rn.f32 %f2137, %f2138, %f2139 , %f2137;
	}
	// end inline asm
	// begin inline asm
	{	
fma.rn.f32 %f2137, %f2138, %f2139 , %f2137;
	}
	// end inline asm
	// begin inline asm
	{	
fma.rn.f32 %f2137, %f2138, %f2139 , %f2137;
	}
	// end inline asm
	// begin inline asm
	{	
fma.rn.f32 %f2137, %f2138, %f2139 , %f2137;
	}
	// end inline asm
	// begin inline asm
	{	
fma.rn.f32 %f2137, %f2138, %f2139 , %f2137;
	}
	// end inline asm
	// begin inline asm
	{	
fma.rn.f32 %f2137, %f2138, %f2139 , %f2137;
	}
	// end inline asm
	// begin inline asm
	{	
fma.rn.f32 %f2137, %f2138, %f2139 , %f2137;
	}
	// end inline asm
	// begin inline asm
	{	
fma.rn.f32 %f2137, %f2138, %f2139 , %f2137;
	}
	// end inline asm
	// begin inline asm
	{	
fma.rn.f32 %f2137, %f2138, %f2139 , %f2137;
	}
	// end inline asm
	// begin inline asm
	{	
fma.rn.f32 %f2137, %f2138, %f2139 , %f2137;
	}
	// end inline asm
	// begin inline asm
	{	
fma.rn.f32 %f2137, %f2138, %f2139 , %f2137;
	}
	// end inline asm
	// begin inline asm
	{	
fma.rn.f32 %f2137, %f2138, %f2139 , %f2137;
	}
	// end inline asm
	// begin inline asm
	{	
fma.rn.f32 %f2137, %f2138, %f2139 , %f2137;
	}
	// end inline asm
	// begin inline asm
	{	
fma.rn.f32 %f2137, %f2138, %f2139 , %f2137;
	}
	// end inline asm
	// begin inline asm
	{	
fma.rn.f32 %f2137, %f2138, %f2139 , %f2137;
	}
	// end inline asm
	// begin inline asm
	{	
fma.rn.f32 %f2137, %f2138, %f2139 , %f2137;
	}
	// end inline asm
	// begin inline asm
	{	
fma.rn.f32 %f2137, %f2138, %f2139 , %f2137;
	}
	// end inline asm
	// begin inline asm
	{	
fma.rn.f32 %f2137, %f2138, %f2139 , %f2137;
	}
	// end inline asm
	// begin inline asm
	{	
fma.rn.f32 %f2137, %f2138, %f2139 , %f2137;
	}
	// end inline asm
	// begin inline asm
	{	
fma.rn.f32 %f2137, %f2138, %f2139 , %f2137;
	}
	// end inline asm
	// begin inline asm
	{	
fma.rn.f32 %f2137, %f2138, %f2139 , %f2137;
	}
	// end inline asm
	// begin inline asm
	{	
fma.rn.f32 %f2137, %f2138, %f2139 , %f2137;
	}
	// end inline asm
	// begin inline asm
	{	
fma.rn.f32 %f2137, %f2138, %f2139 , %f2137;
	}
	// end inline asm
	// begin inline asm
	{	
fma.rn.f32 %f2137, %f2138, %f2139 , %f2137;
	}
	// end inline asm
	// begin inline asm
	{	
fma.rn.f32 %f2137, %f2138, %f2139 , %f2137;
	}
	// end inline asm
	// begin inline asm
	{	
fma.rn.f32 %f2137, %f2138, %f2139 , %f2137;
	}
	// end inline asm
	// begin inline asm
	{	
fma.rn.f32 %f2137, %f2138, %f2139 , %f2137;
	}
	// end inline asm
	// begin inline asm
	{	
fma.rn.f32 %f2137, %f2138, %f2139 , %f2137;
	}
	// end inline asm
	// begin inline asm
	{	
fma.rn.f32 %f2137, %f2138, %f2139 , %f2137;
	}
	// end inline asm
	// begin inline asm
	{	
fma.rn.f32 %f2137, %f2138, %f2139 , %f2137;
	}
	// end inline asm
	// begin inline asm
	{	
fma.rn.f32 %f2137, %f2138, %f2139 , %f2137;
	}
	// end inline asm
	// begin inline asm
	{	
fma.rn.f32 %f2137, %f2138, %f2139 , %f2137;
	}
	// end inline asm
	// begin inline asm
	{	
fma.rn.f32 %f2137, %f2138, %f2139 , %f2137;
	}
	// end inline asm
	// begin inline asm
	{	
fma.rn.f32 %f2137, %f2138, %f2139 , %f2137;
	}
	// end inline asm
	// begin inline asm
	{	
fma.rn.f32 %f2137, %f2138, %f2139 , %f2137;
	}
	// end inline asm
	// begin inline asm
	{	
fma.rn.f32 %f2137, %f2138, %f2139 , %f2137;
	}
	// end inline asm
	// begin inline asm
	{	
fma.rn.f32 %f2137, %f2138, %f2139 , %f2137;
	}
	// end inline asm
	// begin inline asm
	{	
fma.rn.f32 %f2137, %f2138, %f2139 , %f2137;
	}
	// end inline asm
	// begin inline asm
	{	
fma.rn.f32 %f2137, %f2138, %f2139 , %f2137;
	}
	// end inline asm
	// begin inline asm
	{	
fma.rn.f32 %f2137, %f2138, %f2139 , %f2137;
	}
	// end inline asm
	// begin inline asm
	{	
fma.rn.f32 %f2137, %f2138, %f2139 , %f2137;
	}
	// end inline asm
	// begin inline asm
	{	
fma.rn.f32 %f2137, %f2138, %f2139 , %f2137;
	}
	// end inline asm
	// begin inline asm
	{	
fma.rn.f32 %f2137, %f2138, %f2139 , %f2137;
	}
	// end inline asm
	// begin inline asm
	{	
fma.rn.f32 %f2137, %f2138, %f2139 , %f2137;
	}
	// end inline asm
	// begin inline asm
	{	
fma.rn.f32 %f2137, %f2138, %f2139 , %f2137;
	}
	// end inline asm
	// begin inline asm
	{	
fma.rn.f32 %f2137, %f2138, %f2139 , %f2137;
	}
	// end inline asm
	// begin inline asm
	{	
fma.rn.f32 %f2137, %f2138, %f2139 , %f2137;
	}
	// end inline asm
	// begin inline asm
	{	
fma.rn.f32 %f2137, %f2138, %f2139 , %f2137;
	}
	// end inline asm
	// begin inline asm
	{	
fma.rn.f32 %f2137, %f2138, %f2139 , %f2137;
	}
	// end inline asm
	// begin inline asm
	{	
fma.rn.f32 %f2137, %f2138, %f2139 , %f2137;
	}
	// end inline asm
	// begin inline asm
	{	
fma.rn.f32 %f2137, %f2138, %f2139 , %f2137;
	}
	// end inline asm
	// begin inline asm
	{	
fma.rn.f32 %f2137, %f2138, %f2139 , %f2137;
	}
	// end inline asm
	// begin inline asm
	{	
fma.rn.f32 %f2137, %f2138, %f2139 , %f2137;
	}
	// end inline asm
	// begin inline asm
	{	
fma.rn.f32 %f2137, %f2138, %f2139 , %f2137;
	}
	// end inline asm
	// begin inline asm
	{	
fma.rn.f32 %f2137, %f2138, %f2139 , %f2137;
	}
	// end inline asm
	// begin inline asm
	{	
fma.rn.f32 %f2137, %f2138, %f2139 , %f2137;
	}
	// end inline asm
	// begin inline asm
	{	
fma.rn.f32 %f2137, %f2138, %f2139 , %f2137;
	}
	// end inline asm
	// begin inline asm
	{	
fma.rn.f32 %f2137, %f2138, %f2139 , %f2137;
	}
	// end inline asm
	// begin inline asm
	{	
fma.rn.f32 %f2137, %f2138, %f2139 , %f2137;
	}
	// end inline asm
	// begin inline asm
	{	
fma.rn.f32 %f2137, %f2138, %f2139 , %f2137;
	}
	// end inline asm
	// begin inline asm
	{	
fma.rn.f32 %f2137, %f2138, %f2139 , %f2137;
	}
	// end inline asm
	// begin inline asm
	{	
fma.rn.f32 %f2137, %f2138, %f2139 , %f2137;
	}
	// end inline asm
	// begin inline asm
	{	
fma.rn.f32 %f2137, %f2138, %f2139 , %f2137;
	}
	// end inline asm
	// begin inline asm
	{	
fma.rn.f32 %f2137, %f2138, %f2139 , %f2137;
	}
	// end inline asm
	// begin inline asm
	{	
fma.rn.f32 %f2137, %f2138, %f2139 , %f2137;
	}
	// end inline asm
	// begin inline asm
	{	
fma.rn.f32 %f2137, %f2138, %f2139 , %f2137;
	}
	// end inline asm
	// begin inline asm
	{	
fma.rn.f32 %f2137, %f2138, %f2139 , %f2137;
	}
	// end inline asm
	// begin inline asm
	{	
fma.rn.f32 %f2137, %f2138, %f2139 , %f2137;
	}
	// end inline asm
	// begin inline asm
	{	
fma.rn.f32 %f2137, %f2138, %f2139 , %f2137;
	}
	// end inline asm
	// begin inline asm
	{	
fma.rn.f32 %f2137, %f2138, %f2139 , %f2137;
	}
	// end inline asm
	// begin inline asm
	{	
fma.rn.f32 %f2137, %f2138, %f2139 , %f2137;
	}
	// end inline asm
	// begin inline asm
	{	
fma.rn.f32 %f2137, %f2138, %f2139 , %f2137;
	}
	// end inline asm
	// begin inline asm
	{	
fma.rn.f32 %f2137, %f2138, %f2139 , %f2137;
	}
	// end inline asm
	// begin inline asm
	{	
fma.rn.f32 %f2137, %f2138, %f2139 , %f2137;
	}
	// end inline asm
	// begin inline asm
	{	
fma.rn.f32 %f2137, %f2138, %f2139 , %f2137;
	}
	// end inline asm
	// begin inline asm
	{	
fma.rn.f32 %f2137, %f2138, %f2139 , %f2137;
	}
	// end inline asm
	// begin inline asm
	{	
fma.rn.f32 %f2137, %f2138, %f2139 , %f2137;
	}
	// end inline asm
	// begin inline asm
	{	
fma.rn.f32 %f2137, %f2138, %f2139 , %f2137;
	}
	// end inline asm
	// begin inline asm
	{	
fma.rn.f32 %f2137, %f2138, %f2139 , %f2137;
	}
	// end inline asm
	// begin inline asm
	{	
fma.rn.f32 %f2137, %f2138, %f2139 , %f2137;
	}
	// end inline asm
	// begin inline asm
	{	
fma.rn.f32 %f2137, %f2138, %f2139 , %f2137;
	}
	// end inline asm
	// begin inline asm
	{	
fma.rn.f32 %f2137, %f2138, %f2139 , %f2137;
	}
	// end inline asm
	// begin inline asm
	{	
fma.rn.f32 %f2137, %f2138, %f2139 , %f2137;
	}
	// end inline asm
	// begin inline asm
	{	
fma.rn.f32 %f2137, %f2138, %f2139 , %f2137;
	}
	// end inline asm
	// begin inline asm
	{	
fma.rn.f32 %f2137, %f2138, %f2139 , %f2137;
	}
	// end inline asm
	// begin inline asm
	{	
fma.rn.f32 %f2137, %f2138, %f2139 , %f2137;
	}
	// end inline asm
	// begin inline asm
	{	
fma.rn.f32 %f2137, %f2138, %f2139 , %f2137;
	}
	// end inline asm
	// begin inline asm
	{	
fma.rn.f32 %f2137, %f2138, %f2139 , %f2137;
	}
	// end inline asm
	// begin inline asm
	{	
fma.rn.f32 %f2137, %f2138, %f2139 , %f2137;
	}
	// end inline asm
	// begin inline asm
	{	
fma.rn.f32 %f2137, %f2138, %f2139 , %f2137;
	}
	// end inline asm
	// begin inline asm
	{	
fma.rn.f32 %f2137, %f2138, %f2139 , %f2137;
	}
	// end inline asm
	// begin inline asm
	{	
fma.rn.f32 %f2137, %f2138, %f2139 , %f2137;
	}
	// end inline asm
	// begin inline asm
	{	
fma.rn.f32 %f2137, %f2138, %f2139 , %f2137;
	}
	// end inline asm
	// begin inline asm
	{	
fma.rn.f32 %f2137, %f2138, %f2139 , %f2137;
	}
	// end inline asm
	// begin inline asm
	{	
fma.rn.f32 %f2137, %f2138, %f2139 , %f2137;
	}
	// end inline asm
	// begin inline asm
	{	
fma.rn.f32 %f2137, %f2138, %f2139 , %f2137;
	}
	// end inline asm
	// begin inline asm
	{	
fma.rn.f32 %f2137, %f2138, %f2139 , %f2137;
	}
	// end inline asm
	// begin inline asm
	{	
fma.rn.f32 %f2137, %f2138, %f2139 , %f2137;
	}
	// end inline asm
	// begin inline asm
	{	
fma.rn.f32 %f2137, %f2138, %f2139 , %f2137;
	}
	// end inline asm
	// begin inline asm
	{	
fma.rn.f32 %f2137, %f2138, %f2139 , %f2137;
	}
	// end inline asm
	// begin inline asm
	{	
fma.rn.f32 %f2137, %f2138, %f2139 , %f2137;
	}
	// end inline asm
	// begin inline asm
	{	
fma.rn.f32 %f2137, %f2138, %f2139 , %f2137;
	}
	// end inline asm
	// begin inline asm
	{	
fma.rn.f32 %f2137, %f2138, %f2139 , %f2137;
	}
	// end inline asm
	// begin inline asm
	{	
fma.rn.f32 %f2137, %f2138, %f2139 , %f2137;
	}
	// end inline asm
	// begin inline asm
	{	
fma.rn.f32 %f2137, %f2138, %f2139 , %f2137;
	}
	// end inline asm
	// begin inline asm
	{	
fma.rn.f32 %f2137, %f2138, %f2139 , %f2137;
	}
	// end inline asm
	// begin inline asm
	{	
fma.rn.f32 %f2137, %f2138, %f2139 , %f2137;
	}
	// end inline asm
	// begin inline asm
	{	
fma.rn.f32 %f2137, %f2138, %f2139 , %f2137;
	}
	// end inline asm
	// begin inline asm
	{	
fma.rn.f32 %f2137, %f2138, %f2139 , %f2137;
	}
	// end inline asm
	// begin inline asm
	{	
fma.rn.f32 %f2137, %f2138, %f2139 , %f2137;
	}
	// end inline asm
	// begin inline asm
	{	
fma.rn.f32 %f2137, %f2138, %f2139 , %f2137;
	}
	// end inline asm
	// begin inline asm
	{	
fma.rn.f32 %f2137, %f2138, %f2139 , %f2137;
	}
	// end inline asm
	// begin inline asm
	{	
fma.rn.f32 %f2137, %f2138, %f2139 , %f2137;
	}
	// end inline asm
	// begin inline asm
	{	
fma.rn.f32 %f2137, %f2138, %f2139 , %f2137;
	}
	// end inline asm
	// begin inline asm
	{	
fma.rn.f32 %f2137, %f2138, %f2139 , %f2137;
	}
	// end inline asm
	// begin inline asm
	{	
fma.rn.f32 %f2137, %f2138, %f2139 , %f2137;
	}
	// end inline asm
	// begin inline asm
	{	
fma.rn.f32 %f2137, %f2138, %f2139 , %f2137;
	}
	// end inline asm
	// begin inline asm
	{	
fma.rn.f32 %f2137, %f2138, %f2139 , %f2137;
	}
	// end inline asm
	// begin inline asm
	{	
fma.rn.f32 %f2137, %f2138, %f2139 , %f2137;
	}
	// end inline asm
	// begin inline asm
	{	
fma.rn.f32 %f2137, %f2138, %f2139 , %f2137;
	}
	// end inline asm
	// begin inline asm
	{	
fma.rn.f32 %f2137, %f2138, %f2139 , %f2137;
	}
	// end inline asm
	// begin inline asm
	{	
fma.rn.f32 %f2137, %f2138, %f2139 , %f2137;
	}
	// end inline asm
	// begin inline asm
	{	
fma.rn.f32 %f2137, %f2138, %f2139 , %f2137;
	}
	// end inline asm
	// begin inline asm
	{	
fma.rn.f32 %f2137, %f2138, %f2139 , %f2137;
	}
	// end inline asm
	// begin inline asm
	{	
fma.rn.f32 %f2137, %f2138, %f2139 , %f2137;
	}
	// end inline asm
	// begin inline asm
	{	
fma.rn.f32 %f2137, %f2138, %f2139 , %f2137;
	}
	// end inline asm
	// begin inline asm
	{	
fma.rn.f32 %f2137, %f2138, %f2139 , %f2137;
	}
	// end inline asm
	// begin inline asm
	{	
fma.rn.f32 %f2137, %f2138, %f2139 , %f2137;
	}
	// end inline asm
	// begin inline asm
	{	
fma.rn.f32 %f2137, %f2138, %f2139 , %f2137;
	}
	// end inline asm
	// begin inline asm
	{	
fma.rn.f32 %f2137, %f2138, %f2139 , %f2137;
	}
	// end inline asm
	// begin inline asm
	{	
fma.rn.f32 %f2137, %f2138, %f2139 , %f2137;
	}
	// end inline asm
	// begin inline asm
	{	
fma.rn.f32 %f2137, %f2138, %f2139 , %f2137;
	}
	// end inline asm
	// begin inline asm
	{	
fma.rn.f32 %f2137, %f2138, %f2139 , %f2137;
	}
	// end inline asm
	// begin inline asm
	{	
fma.rn.f32 %f2137, %f2138, %f2139 , %f2137;
	}
	// end inline asm
	// begin inline asm
	{	
fma.rn.f32 %f2137, %f2138, %f2139 , %f2137;
	}
	// end inline asm
	// begin inline asm
	{	
fma.rn.f32 %f2137, %f2138, %f2139 , %f2137;
	}
	// end inline asm
	// begin inline asm
	{	
fma.rn.f32 %f2137, %f2138, %f2139 , %f2137;
	}
	// end inline asm
	// begin inline asm
	{	
fma.rn.f32 %f2137, %f2138, %f2139 , %f2137;
	}
	// end inline asm
	// begin inline asm
	{	
fma.rn.f32 %f2137, %f2138, %f2139 , %f2137;
	}
	// end inline asm
	// begin inline asm
	{	
fma.rn.f32 %f2137, %f2138, %f2139 , %f2137;
	}
	// end inline asm
	// begin inline asm
	{	
fma.rn.f32 %f2137, %f2138, %f2139 , %f2137;
	}
	// end inline asm
	// begin inline asm
	{	
fma.rn.f32 %f2137, %f2138, %f2139 , %f2137;
	}
	// end inline asm
	// begin inline asm
	{	
fma.rn.f32 %f2137, %f2138, %f2139 , %f2137;
	}
	// end inline asm
	// begin inline asm
	{	
fma.rn.f32 %f2137, %f2138, %f2139 , %f2137;
	}
	// end inline asm
	// begin inline asm
	{	
fma.rn.f32 %f2137, %f2138, %f2139 , %f2137;
	}
	// end inline asm
	// begin inline asm
	{	
fma.rn.f32 %f2137, %f2138, %f2139 , %f2137;
	}
	// end inline asm
	// begin inline asm
	{	
fma.rn.f32 %f2137, %f2138, %f2139 , %f2137;
	}
	// end inline asm
	// begin inline asm
	{	
fma.rn.f32 %f2137, %f2138, %f2139 , %f2137;
	}
	// end inline asm
	// begin inline asm
	{	
fma.rn.f32 %f2137, %f2138, %f2139 , %f2137;
	}
	// end inline asm
	// begin inline asm
	{	
fma.rn.f32 %f2137, %f2138, %f2139 , %f2137;
	}
	// end inline asm
	// begin inline asm
	{	
fma.rn.f32 %f2137, %f2138, %f2139 , %f2137;
	}
	// end inline asm
	// begin inline asm
	{	
fma.rn.f32 %f2137, %f2138, %f2139 , %f2137;
	}
	// end inline asm
	// begin inline asm
	{	
fma.rn.f32 %f2137, %f2138, %f2139 , %f2137;
	}
	// end inline asm
	// begin inline asm
	{	
fma.rn.f32 %f2137, %f2138, %f2139 , %f2137;
	}
	// end inline asm
	// begin inline asm
	{	
fma.rn.f32 %f2137, %f2138, %f2139 , %f2137;
	}
	// end inline asm
	// begin inline asm
	{	
fma.rn.f32 %f2137, %f2138, %f2139 , %f2137;
	}
	// end inline asm
	// begin inline asm
	{	
fma.rn.f32 %f2137, %f2138, %f2139 , %f2137;
	}
	// end inline asm
	// begin inline asm
	{	
fma.rn.f32 %f2137, %f2138, %f2139 , %f2137;
	}
	// end inline asm
	// begin inline asm
	{	
fma.rn.f32 %f2137, %f2138, %f2139 , %f2137;
	}
	// end inline asm
	// begin inline asm
	{	
fma.rn.f32 %f2137, %f2138, %f2139 , %f2137;
	}
	// end inline asm
	// begin inline asm
	{	
fma.rn.f32 %f2137, %f2138, %f2139 , %f2137;
	}
	// end inline asm
	// begin inline asm
	{	
fma.rn.f32 %f2137, %f2138, %f2139 , %f2137;
	}
	// end inline asm
	// begin inline asm
	{	
fma.rn.f32 %f2137, %f2138, %f2139 , %f2137;
	}
	// end inline asm
	// begin inline asm
	{	
fma.rn.f32 %f2137, %f2138, %f2139 , %f2137;
	}
	// end inline asm
	// begin inline asm
	{	
fma.rn.f32 %f2137, %f2138, %f2139 , %f2137;
	}
	// end inline asm
	// begin inline asm
	{	
fma.rn.f32 %f2137, %f2138, %f2139 , %f2137;
	}
	// end inline asm
	// begin inline asm
	{	
fma.rn.f32 %f2137, %f2138, %f2139 , %f2137;
	}
	// end inline asm
	// begin inline asm
	{	
fma.rn.f32 %f2137, %f2138, %f2139 , %f2137;
	}
	// end inline asm
	// begin inline asm
	{	
fma.rn.f32 %f2137, %f2138, %f2139 , %f2137;
	}
	// end inline asm
	// begin inline asm
	{	
fma.rn.f32 %f2137, %f2138, %f2139 , %f2137;
	}
	// end inline asm
	// begin inline asm
	{	
fma.rn.f32 %f2137, %f2138, %f2139 , %f2137;
	}
	// end inline asm
	// begin inline asm
	{	
fma.rn.f32 %f2137, %f2138, %f2139 , %f2137;
	}
	// end inline asm
	// begin inline asm
	{	
fma.rn.f32 %f2137, %f2138, %f2139 , %f2137;
	}
	// end inline asm
	// begin inline asm
	{	
fma.rn.f32 %f2137, %f2138, %f2139 , %f2137;
	}
	// end inline asm
	// begin inline asm
	{	
fma.rn.f32 %f2137, %f2138, %f2139 , %f2137;
	}
	// end inline asm
	// begin inline asm
	{	
fma.rn.f32 %f2137, %f2138, %f2139 , %f2137;
	}
	// end inline asm
	// begin inline asm
	{	
fma.rn.f32 %f2137, %f2138, %f2139 , %f2137;
	}
	// end inline asm
	// begin inline asm
	{	
fma.rn.f32 %f2137, %f2138, %f2139 , %f2137;
	}
	// end inline asm
	// begin inline asm
	{	
fma.rn.f32 %f2137, %f2138, %f2139 , %f2137;
	}
	// end inline asm
	// begin inline asm
	{	
fma.rn.f32 %f2137, %f2138, %f2139 , %f2137;
	}
	// end inline asm
	// begin inline asm
	{	
fma.rn.f32 %f2137, %f2138, %f2139 , %f2137;
	}
	// end inline asm
	// begin inline asm
	{	
fma.rn.f32 %f2137, %f2138, %f2139 , %f2137;
	}
	// end inline asm
	// begin inline asm
	{	
fma.rn.f32 %f2137, %f2138, %f2139 , %f2137;
	}
	// end inline asm
	// begin inline asm
	{	
fma.rn.f32 %f2137, %f2138, %f2139 , %f2137;
	}
	// end inline asm
	// begin inline asm
	{	
fma.rn.f32 %f2137, %f2138, %f2139 , %f2137;
	}
	// end inline asm
	// begin inline asm
	{	
fma.rn.f32 %f2137, %f2138, %f2139 , %f2137;
	}
	// end inline asm
	// begin inline asm
	{	
fma.rn.f32 %f2137, %f2138, %f2139 , %f2137;
	}
	// end inline asm
	// begin inline asm
	{	
fma.rn.f32 %f2137, %f2138, %f2139 , %f2137;
	}
	// end inline asm
	// begin inline asm
	{	
fma.rn.f32 %f2137, %f2138, %f2139 , %f2137;
	}
	// end inline asm
	// begin inline asm
	{	
fma.rn.f32 %f2137, %f2138, %f2139 , %f2137;
	}
	// end inline asm
	// begin inline asm
	{	
fma.rn.f32 %f2137, %f2138, %f2139 , %f2137;
	}
	// end inline asm
	// begin inline asm
	{	
fma.rn.f32 %f2137, %f2138, %f2139 , %f2137;
	}
	// end inline asm
	// begin inline asm
	{	
fma.rn.f32 %f2137, %f2138, %f2139 , %f2137;
	}
	// end inline asm
	// begin inline asm
	{	
fma.rn.f32 %f2137, %f2138, %f2139 , %f2137;
	}
	// end inline asm
	// begin inline asm
	{	
fma.rn.f32 %f2137, %f2138, %f2139 , %f2137;
	}
	// end inline asm
	// begin inline asm
	{	
fma.rn.f32 %f2137, %f2138, %f2139 , %f2137;
	}
	// end inline asm
	// begin inline asm
	{	
fma.rn.f32 %f2137, %f2138, %f2139 , %f2137;
	}
	// end inline asm
	// begin inline asm
	{	
fma.rn.f32 %f2137, %f2138, %f2139 , %f2137;
	}
	// end inline asm
	// begin inline asm
	{	
fma.rn.f32 %f2137, %f2138, %f2139 , %f2137;
	}
	// end inline asm
	// begin inline asm
	{	
fma.rn.f32 %f2137, %f2138, %f2139 , %f2137;
	}
	// end inline asm
	// begin inline asm
	{	
fma.rn.f32 %f2137, %f2138, %f2139 , %f2137;
	}
	// end inline asm
	// begin inline asm
	{	
fma.rn.f32 %f2137, %f2138, %f2139 , %f2137;
	}
	// end inline asm
	// begin inline asm
	{	
fma.rn.f32 %f2137, %f2138, %f2139 , %f2137;
	}
	// end inline asm
	// begin inline asm
	{	
fma.rn.f32 %f2137, %f2138, %f2139 , %f2137;
	}
	// end inline asm
	// begin inline asm
	{	
fma.rn.f32 %f2137, %f2138, %f2139 , %f2137;
	}
	// end inline asm
	// begin inline asm
	{	
fma.rn.f32 %f2137, %f2138, %f2139 , %f2137;
	}
	// end inline asm
	// begin inline asm
	{	
fma.rn.f32 %f2137, %f2138, %f2139 , %f2137;
	}
	// end inline asm
	// begin inline asm
	{	
fma.rn.f32 %f2137, %f2138, %f2139 , %f2137;
	}
	// end inline asm
	// begin inline asm
	{	
fma.rn.f32 %f2137, %f2138, %f2139 , %f2137;
	}
	// end inline asm
	// begin inline asm
	{	
fma.rn.f32 %f2137, %f2138, %f2139 , %f2137;
	}
	// end inline asm
	// begin inline asm
	{	
fma.rn.f32 %f2137, %f2138, %f2139 , %f2137;
	}
	// end inline asm
	// begin inline asm
	{	
fma.rn.f32 %f2137, %f2138, %f2139 , %f2137;
	}
	// end inline asm
	// begin inline asm
	{	
fma.rn.f32 %f2137, %f2138, %f2139 , %f2137;
	}
	// end inline asm
	// begin inline asm
	{	
fma.rn.f32 %f2137, %f2138, %f2139 , %f2137;
	}
	// end inline asm
	// begin inline asm
	{	
fma.rn.f32 %f2137, %f2138, %f2139 , %f2137;
	}
	// end inline asm
	// begin inline asm
	{	
fma.rn.f32 %f2137, %f2138, %f2139 , %f2137;
	}
	// end inline asm
	// begin inline asm
	{	
fma.rn.f32 %f2137, %f2138, %f2139 , %f2137;
	}
	// end inline asm
	// begin inline asm
	{	
fma.rn.f32 %f2137, %f2138, %f2139 , %f2137;
	}
	// end inline asm
	// begin inline asm
	{	
fma.rn.f32 %f2137, %f2138, %f2139 , %f2137;
	}
	// end inline asm
	// begin inline asm
	{	
fma.rn.f32 %f2137, %f2138, %f2139 , %f2137;
	}
	// end inline asm
	// begin inline asm
	{	
fma.rn.f32 %f2137, %f2138, %f2139 , %f2137;
	}
	// end inline asm
	// begin inline asm
	{	
fma.rn.f32 %f2137, %f2138, %f2139 , %f2137;
	}
	// end inline asm
	// begin inline asm
	{	
fma.rn.f32 %f2137, %f2138, %f2139 , %f2137;
	}
	// end inline asm
	mov.f32 	%f4269, %f2139;
	mov.f32 	%f4268, %f2138;
	mov.f32 	%f4267, %f2137;
	// begin inline asm
	{	
fma.rn.f32 %f4267, %f4268, %f4269 , %f4267;
	}
	// end inline asm
	// begin inline asm
	{	
fma.rn.f32 %f4267, %f4268, %f4269 , %f4267;
	}
	// end inline asm
	// begin inline asm
	{	
fma.rn.f32 %f4267, %f4268, %f4269 , %f4267;
	}
	// end inline asm
	// begin inline asm
	{	
fma.rn.f32 %f4267, %f4268, %f4269 , %f4267;
	}
	// end inline asm
	// begin inline asm
	{	
fma.rn.f32 %f4267, %f4268, %f4269 , %f4267;
	}
	// end inline asm
	// begin inline asm
	{	
fma.rn.f32 %f4267, %f4268, %f4269 , %f4267;
	}
	// end inline asm
	// begin inline asm
	{	
fma.rn.f32 %f4267, %f4268, %f4269 , %f4267;
	}
	// end inline asm
	// begin inline asm
	{	
fma.rn.f32 %f4267, %f4268, %f4269 , %f4267;
	}
	// end inline asm
	// begin inline asm
	{	
fma.rn.f32 %f4267, %f4268, %f4269 , %f4267;
	}
	// end inline asm
	// begin inline asm
	{	
fma.rn.f32 %f4267, %f4268, %f4269 , %f4267;
	}
	// end inline asm
	// begin inline asm
	{	
fma.rn.f32 %f4267, %f4268, %f4269 , %f4267;
	}
	// end inline asm
	// begin inline asm
	{	
fma.rn.f32 %f4267, %f4268, %f4269 , %f4267;
	}
	// end inline asm
	// begin inline asm
	{	
fma.rn.f32 %f4267, %f4268, %f4269 , %f4267;
	}
	// end inline asm
	// begin inline asm
	{	
fma.rn.f32 %f4267, %f4268, %f4269 , %f4267;
	}
	// end inline asm
	// begin inline asm
	{	
fma.rn.f32 %f4267, %f4268, %f4269 , %f4267;
	}
	// end inline asm
	// begin inline asm
	{	
fma.rn.f32 %f4267, %f4268, %f4269 , %f4267;
	}
	// end inline asm
	// begin inline asm
	{	
fma.rn.f32 %f4267, %f4268, %f4269 , %f4267;
	}
	// end inline asm
	// begin inline asm
	{	
fma.rn.f32 %f4267, %f4268, %f4269 , %f4267;
	}
	// end inline asm
	// begin inline asm
	{	
fma.rn.f32 %f4267, %f4268, %f4269 , %f4267;
	}
	// end inline asm
	// begin inline asm
	{	
fma.rn.f32 %f4267, %f4268, %f4269 , %f4267;
	}
	// end inline asm
	// begin inline asm
	{	
fma.rn.f32 %f4267, %f4268, %f4269 , %f4267;
	}
	// end inline asm
	// begin inline asm
	{	
fma.rn.f32 %f4267, %f4268, %f4269 , %f4267;
	}
	// end inline asm
	// begin inline asm
	{	
fma.rn.f32 %f4267, %f4268, %f4269 , %f4267;
	}
	// end inline asm
	// begin inline asm
	{	
fma.rn.f32 %f4267, %f4268, %f4269 , %f4267;
	}
	// end inline asm
	// begin inline asm
	{	
fma.rn.f32 %f4267, %f4268, %f4269 , %f4267;
	}
	// end inline asm
	// begin inline asm
	{	
fma.rn.f32 %f4267, %f4268, %f4269 , %f4267;
	}
	// end inline asm
	// begin inline asm
	{	
fma.rn.f32 %f4267, %f4268, %f4269 , %f4267;
	}
	// end inline asm
	// begin inline asm
	{	
fma.rn.f32 %f4267, %f4268, %f4269 , %f4267;
	}
	// end inline asm
	// begin inline asm
	{	
fma.rn.f32 %f4267, %f4268, %f4269 , %f4267;
	}
	// end inline asm
	// begin inline asm
	{	
fma.rn.f32 %f4267, %f4268, %f4269 , %f4267;
	}
	// end inline asm
	// begin inline asm
	{	
fma.rn.f32 %f4267, %f4268, %f4269 , %f4267;
	}
	// end inline asm
	// begin inline asm
	{	
fma.rn.f32 %f4267, %f4268, %f4269 , %f4267;
	}
	// end inline asm
	// begin inline asm
	{	
fma.rn.f32 %f4267, %f4268, %f4269 , %f4267;
	}
	// end inline asm
	// begin inline asm
	{	
fma.rn.f32 %f4267, %f4268, %f4269 , %f4267;
	}
	// end inline asm
	// begin inline asm
	{	
fma.rn.f32 %f4267, %f4268, %f4269 , %f4267;
	}
	// end inline asm
	// begin inline asm
	{	
fma.rn.f32 %f4267, %f4268, %f4269 , %f4267;
	}
	// end inline asm
	// begin inline asm
	{	
fma.rn.f32 %f4267, %f4268, %f4269 , %f4267;
	}
	// end inline asm
	// begin inline asm
	{	
fma.rn.f32 %f4267, %f4268, %f4269 , %f4267;
	}
	// end inline asm
	// begin inline asm
	{	
fma.rn.f32 %f4267, %f4268, %f4269 , %f4267;
	}
	// end inline asm
	// begin inline asm
	{	
fma.rn.f32 %f4267, %f4268, %f4269 , %f4267;
	}
	// end inline asm
	// begin inline asm
	{	
fma.rn.f32 %f4267, %f4268, %f4269 , %f4267;
	}
	// end inline asm
	// begin inline asm
	{	
fma.rn.f32 %f4267, %f4268, %f4269 , %f4267;
	}
	// end inline asm
	// begin inline asm
	{	
fma.rn.f32 %f4267, %f4268, %f4269 , %f4267;
	}
	// end inline asm
	// begin inline asm
	{	
fma.rn.f32 %f4267, %f4268, %f4269 , %f4267;
	}
	// end inline asm
	// begin inline asm
	{	
fma.rn.f32 %f4267, %f4268, %f4269 , %f4267;
	}
	// end inline asm
	// begin inline asm
	{	
fma.rn.f32 %f4267, %f4268, %f4269 , %f4267;
	}
	// end inline asm
	// begin inline asm
	{	
fma.rn.f32 %f4267, %f4268, %f4269 , %f4267;
	}
	// end inline asm
	// begin inline asm
	{	
fma.rn.f32 %f4267, %f4268, %f4269 , %f4267;
	}
	// end inline asm
	// begin inline asm
	{	
fma.rn.f32 %f4267, %f4268, %f4269 , %f4267;
	}
	// end inline asm
	// begin inline asm
	{	
fma.rn.f32 %f4267, %f4268, %f4269 , %f4267;
	}
	// end inline asm
	// begin inline asm
	{	
fma.rn.f32 %f4267, %f4268, %f4269 , %f4267;
	}
	// end inline asm
	// begin inline asm
	{	
fma.rn.f32 %f4267, %f4268, %f4269 , %f4267;
	}
	// end inline asm
	// begin inline asm
	{	
fma.rn.f32 %f4267, %f4268, %f4269 , %f4267;
	}
	// end inline asm
	// begin inline asm
	{	
fma.rn.f32 %f4267, %f4268, %f4269 , %f4267;
	}
	// end inline asm
	// begin inline asm
	{	
fma.rn.f32 %f4267, %f4268, %f4269 , %f4267;
	}
	// end inline asm
	// begin inline asm
	{	
fma.rn.f32 %f4267, %f4268, %f4269 , %f4267;
	}
	// end inline asm
	// begin inline asm
	{	
fma.rn.f32 %f4267, %f4268, %f4269 , %f4267;
	}
	// end inline asm
	// begin inline asm
	{	
fma.rn.f32 %f4267, %f4268, %f4269 , %f4267;
	}
	// end inline asm
	// begin inline asm
	{	
fma.rn.f32 %f4267, %f4268, %f4269 , %f4267;
	}
	// end inline asm
	// begin inline asm
	{	
fma.rn.f32 %f4267, %f4268, %f4269 , %f4267;
	}
	// end inline asm
	// begin inline asm
	{	
fma.rn.f32 %f4267, %f4268, %f4269 , %f4267;
	}
	// end inline asm
	// begin inline asm
	{	
fma.rn.f32 %f4267, %f4268, %f4269 , %f4267;
	}
	// end inline asm
	// begin inline asm
	{	
fma.rn.f32 %f4267, %f4268, %f4269 , %f4267;
	}
	// end inline asm
	// begin inline asm
	{	
fma.rn.f32 %f4267, %f4268, %f4269 , %f4267;
	}
	// end inline asm
	// begin inline asm
	{	
fma.rn.f32 %f4267, %f4268, %f4269 , %f4267;
	}
	// end inline asm
	// begin inline asm
	{	
fma.rn.f32 %f4267, %f4268, %f4269 , %f4267;
	}
	// end inline asm
	// begin inline asm
	{	
fma.rn.f32 %f4267, %f4268, %f4269 , %f4267;
	}
	// end inline asm
	// begin inline asm
	{	
fma.rn.f32 %f4267, %f4268, %f4269 , %f4267;
	}
	// end inline asm
	// begin inline asm
	{	
fma.rn.f32 %f4267, %f4268, %f4269 , %f4267;
	}
	// end inline asm
	// begin inline asm
	{	
fma.rn.f32 %f4267, %f4268, %f4269 , %f4267;
	}
	// end inline asm
	// begin inline asm
	{	
fma.rn.f32 %f4267, %f4268, %f4269 , %f4267;
	}
	// end inline asm
	// begin inline asm
	{	
fma.rn.f32 %f4267, %f4268, %f4269 , %f4267;
	}
	// end inline asm
	// begin inline asm
	{	
fma.rn.f32 %f4267, %f4268, %f4269 , %f4267;
	}
	// end inline asm
	// begin inline asm
	{	
fma.rn.f32 %f4267, %f4268, %f4269 , %f4267;
	}
	// end inline asm
	// begin inline asm
	{	
fma.rn.f32 %f4267, %f4268, %f4269 , %f4267;
	}
	// end inline asm
	// begin inline asm
	{	
fma.rn.f32 %f4267, %f4268, %f4269 , %f4267;
	}
	// end inline asm
	// begin inline asm
	{	
fma.rn.f32 %f4267, %f4268, %f4269 , %f4267;
	}
	// end inline asm
	// begin inline asm
	{	
fma.rn.f32 %f4267, %f4268, %f4269 , %f4267;
	}
	// end inline asm
	// begin inline asm
	{	
fma.rn.f32 %f4267, %f4268, %f4269 , %f4267;
	}
	// end inline asm
	// begin inline asm
	{	
fma.rn.f32 %f4267, %f4268, %f4269 , %f4267;
	}
	// end inline asm
	// begin inline asm
	{	
fma.rn.f32 %f4267, %f4268, %f4269 , %f4267;
	}
	// end inline asm
	// begin inline asm
	{	
fma.rn.f32 %f4267, %f4268, %f4269 , %f4267;
	}
	// end inline asm
	// begin inline asm
	{	
fma.rn.f32 %f4267, %f4268, %f4269 , %f4267;
	}
	// end inline asm
	// begin inline asm
	{	
fma.rn.f32 %f4267, %f4268, %f4269 , %f4267;
	}
	// end inline asm
	// begin inline asm
	{	
fma.rn.f32 %f4267, %f4268, %f4269 , %f4267;
	}
	// end inline asm
	// begin inline asm
	{	
fma.rn.f32 %f4267, %f4268, %f4269 , %f4267;
	}
	// end inline asm
	// begin inline asm
	{	
fma.rn.f32 %f4267, %f4268, %f4269 , %f4267;
	}
	// end inline asm
	// begin inline asm
	{	
fma.rn.f32 %f4267, %f4268, %f4269 , %f4267;
	}
	// end inline asm
	// begin inline asm
	{	
fma.rn.f32 %f4267, %f4268, %f4269 , %f4267;
	}
	// end inline asm
	// begin inline asm
	{	
fma.rn.f32 %f4267, %f4268, %f4269 , %f4267;
	}
	// end inline asm
	// begin inline asm
	{	
fma.rn.f32 %f4267, %f4268, %f4269 , %f4267;
	}
	// end inline asm
	// begin inline asm
	{	
fma.rn.f32 %f4267, %f4268, %f4269 , %f4267;
	}
	// end inline asm
	// begin inline asm
	{	
fma.rn.f32 %f4267, %f4268, %f4269 , %f4267;
	}
	// end inline asm
	// begin inline asm
	{	
fma.rn.f32 %f4267, %f4268, %f4269 , %f4267;
	}
	// end inline asm
	// begin inline asm
	{	
fma.rn.f32 %f4267, %f4268, %f4269 , %f4267;
	}
	// end inline asm
	// begin inline asm
	{	
fma.rn.f32 %f4267, %f4268, %f4269 , %f4267;
	}
	// end inline asm
	// begin inline asm
	{	
fma.rn.f32 %f4267, %f4268, %f4269 , %f4267;
	}
	// end inline asm
	// begin inline asm
	{	
fma.rn.f32 %f4267, %f4268, %f4269 , %f4267;
	}
	// end inline asm
	// begin inline asm
	{	
fma.rn.f32 %f4267, %f4268, %f4269 , %f4267;
	}
	// end inline asm
	// begin inline asm
	{	
fma.rn.f32 %f4267, %f4268, %f4269 , %f4267;
	}
	// end inline asm
	// begin inline asm
	{	
fma.rn.f32 %f4267, %f4268, %f4269 , %f4267;
	}
	// end inline asm
	// begin inline asm
	{	
fma.rn.f32 %f4267, %f4268, %f4269 , %f4267;
	}
	// end inline asm
	// begin inline asm
	{	
fma.rn.f32 %f4267, %f4268, %f4269 , %f4267;
	}
	// end inline asm
	// begin inline asm
	{	
fma.rn.f32 %f4267, %f4268, %f4269 , %f4267;
	}
	// end inline asm
	// begin inline asm
	{	
fma.rn.f32 %f4267, %f4268, %f4269 , %f4267;
	}
	// end inline asm
	// begin inline asm
	{	
fma.rn.f32 %f4267, %f4268, %f4269 , %f4267;
	}
	// end inline asm
	// begin inline asm
	{	
fma.rn.f32 %f4267, %f4268, %f4269 , %f4267;
	}
	// end inline asm
	// begin inline asm
	{	
fma.rn.f32 %f4267, %f4268, %f4269 , %f4267;
	}
	// end inline asm
	// begin inline asm
	{	
fma.rn.f32 %f4267, %f4268, %f4269 , %f4267;
	}
	// end inline asm
	// begin inline asm
	{	
fma.rn.f32 %f4267, %f4268, %f4269 , %f4267;
	}
	// end inline asm
	// begin inline asm
	{	
fma.rn.f32 %f4267, %f4268, %f4269 , %f4267;
	}
	// end inline asm
	// begin inline asm
	{	
fma.rn.f32 %f4267, %f4268, %f4269 , %f4267;
	}
	// end inline asm
	// begin inline asm
	{	
fma.rn.f32 %f4267, %f4268, %f4269 , %f4267;
	}
	// end inline asm
	// begin inline asm
	{	
fma.rn.f32 %f4267, %f4268, %f4269 , %f4267;
	}
	// end inline asm
	// begin inline asm
	{	
fma.rn.f32 %f4267, %f4268, %f4269 , %f4267;
	}
	// end inline asm
	// begin inline asm
	{	
fma.rn.f32 %f4267, %f4268, %f4269 , %f4267;
	}
	// end inline asm
	// begin inline asm
	{	
fma.rn.f32 %f4267, %f4268, %f4269 , %f4267;
	}
	// end inline asm
	// begin inline asm
	{	
fma.rn.f32 %f4267, %f4268, %f4269 , %f4267;
	}
	// end inline asm
	// begin inline asm
	{	
fma.rn.f32 %f4267, %f4268, %f4269 , %f4267;
	}
	// end inline asm
	// begin inline asm
	{	
fma.rn.f32 %f4267, %f4268, %f4269 , %f4267;
	}
	// end inline asm
	// begin inline asm
	{	
fma.rn.f32 %f4267, %f4268, %f4269 , %f4267;
	}
	// end inline asm
	// begin inline asm
	{	
fma.rn.f32 %f4267, %f4268, %f4269 , %f4267;
	}
	// end inline asm
	// begin inline asm
	{	
fma.rn.f32 %f4267, %f4268, %f4269 , %f4267;
	}
	// end inline asm
	// begin inline asm
	{	
fma.rn.f32 %f4267, %f4268, %f4269 , %f4267;
	}
	// end inline asm
	// begin inline asm
	{	
fma.rn.f32 %f4267, %f4268, %f4269 , %f4267;
	}
	// end inline asm
	// begin inline asm
	{	
fma.rn.f32 %f4267, %f4268, %f4269 , %f4267;
	}
	// end inline asm
	// begin inline asm
	{	
fma.rn.f32 %f4267, %f4268, %f4269 , %f4267;
	}
	// end inline asm
	// begin inline asm
	{	
fma.rn.f32 %f4267, %f4268, %f4269 , %f4267;
	}
	// end inline asm
	// begin inline asm
	{	
fma.rn.f32 %f4267, %f4268, %f4269 , %f4267;
	}
	// end inline asm
	// begin inline asm
	{	
fma.rn.f32 %f4267, %f4268, %f4269 , %f4267;
	}
	// end inline asm
	// begin inline asm
	{	
fma.rn.f32 %f4267, %f4268, %f4269 , %f4267;
	}
	// end inline asm
	// begin inline asm
	{	
fma.rn.f32 %f4267, %f4268, %f4269 , %f4267;
	}
	// end inline asm
	// begin inline asm
	{	
fma.rn.f32 %f4267, %f4268, %f4269 , %f4267;
	}
	// end inline asm
	// begin inline asm
	{	
fma.rn.f32 %f4267, %f4268, %f4269 , %f4267;
	}
	// end inline asm
	// begin inline asm
	{	
fma.rn.f32 %f4267, %f4268, %f4269 , %f4267;
	}
	// end inline asm
	// begin inline asm
	{	
fma.rn.f32 %f4267, %f4268, %f4269 , %f4267;
	}
	// end inline asm
	// begin inline asm
	{	
fma.rn.f32 %f4267, %f4268, %f4269 , %f4267;
	}
	// end inline asm
	// begin inline asm
	{	
fma.rn.f32 %f4267, %f4268, %f4269 , %f4267;
	}
	// end inline asm
	// begin inline asm
	{	
fma.rn.f32 %f4267, %f4268, %f4269 , %f4267;
	}
	// end inline asm
	// begin inline asm
	{	
fma.rn.f32 %f4267, %f4268, %f4269 , %f4267;
	}
	// end inline asm
	// begin inline asm
	{	
fma.rn.f32 %f4267, %f4268, %f4269 , %f4267;
	}
	// end inline asm
	// begin inline asm
	{	
fma.rn.f32 %f4267, %f4268, %f4269 , %f4267;
	}
	// end inline asm
	// begin inline asm
	{	
fma.rn.f32 %f4267, %f4268, %f4269 , %f4267;
	}
	// end inline asm
	// begin inline asm
	{	
fma.rn.f32 %f4267, %f4268, %f4269 , %f4267;
	}
	// end inline asm
	// begin inline asm
	{	
fma.rn.f32 %f4267, %f4268, %f4269 , %f4267;
	}
	// end inline asm
	// begin inline asm
	{	
fma.rn.f32 %f4267, %f4268, %f4269 , %f4267;
	}
	// end inline asm
	// begin inline asm
	{	
fma.rn.f32 %f4267, %f4268, %f4269 , %f4267;
	}
	// end inline asm
	// begin inline asm
	{	
fma.rn.f32 %f4267, %f4268, %f4269 , %f4267;
	}
	// end inline asm
	// begin inline asm
	{	
fma.rn.f32 %f4267, %f4268, %f4269 , %f4267;
	}
	// end inline asm
	// begin inline asm
	{	
fma.rn.f32 %f4267, %f4268, %f4269 , %f4267;
	}
	// end inline asm
	// begin inline asm
	{	
fma.rn.f32 %f4267, %f4268, %f4269 , %f4267;
	}
	// end inline asm
	// begin inline asm
	{	
fma.rn.f32 %f4267, %f4268, %f4269 , %f4267;
	}
	// end inline asm
	// begin inline asm
	{	
fma.rn.f32 %f4267, %f4268, %f4269 , %f4267;
	}
	// end inline asm
	// begin inline asm
	{	
fma.rn.f32 %f4267, %f4268, %f4269 , %f4267;
	}
	// end inline asm
	// begin inline asm
	{	
fma.rn.f32 %f4267, %f4268, %f4269 , %f4267;
	}
	// end inline asm
	// begin inline asm
	{	
fma.rn.f32 %f4267, %f4268, %f4269 , %f4267;
	}
	// end inline asm
	// begin inline asm
	{	
fma.rn.f32 %f4267, %f4268, %f4269 , %f4267;
	}
	// end inline asm
	// begin inline asm
	{	
fma.rn.f32 %f4267, %f4268, %f4269 , %f4267;
	}
	// end inline asm
	// begin inline asm
	{	
fma.rn.f32 %f4267, %f4268, %f4269 , %f4267;
	}
	// end inline asm
	// begin inline asm
	{	
fma.rn.f32 %f4267, %f4268, %f4269 , %f4267;
	}
	// end inline asm
	// begin inline asm
	{	
fma.rn.f32 %f4267, %f4268, %f4269 , %f4267;
	}
	// end inline asm
	// begin inline asm
	{	
fma.rn.f32 %f4267, %f4268, %f4269 , %f4267;
	}
	// end inline asm
	// begin inline asm
	{	
fma.rn.f32 %f4267, %f4268, %f4269 , %f4267;
	}
	// end inline asm
	// begin inline asm
	{	
fma.rn.f32 %f4267, %f4268, %f4269 , %f4267;
	}
	// end inline asm
	// begin inline asm
	{	
fma.rn.f32 %f4267, %f4268, %f4269 , %f4267;
	}
	// end inline asm
	// begin inline asm
	{	
fma.rn.f32 %f4267, %f4268, %f4269 , %f4267;
	}
	// end inline asm
	// begin inline asm
	{	
fma.rn.f32 %f4267, %f4268, %f4269 , %f4267;
	}
	// end inline asm
	// begin inline asm
	{	
fma.rn.f32 %f4267, %f4268, %f4269 , %f4267;
	}
	// end inline asm
	// begin inline asm
	{	
fma.rn.f32 %f4267, %f4268, %f4269 , %f4267;
	}
	// end inline asm
	// begin inline asm
	{	
fma.rn.f32 %f4267, %f4268, %f4269 , %f4267;
	}
	// end inline asm
	// begin inline asm
	{	
fma.rn.f32 %f4267, %f4268, %f4269 , %f4267;
	}
	// end inline asm
	// begin inline asm
	{	
fma.rn.f32 %f4267, %f4268, %f4269 , %f4267;
	}
	// end inline asm
	// begin inline asm
	{	
fma.rn.f32 %f4267, %f4268, %f4269 , %f4267;
	}
	// end inline asm
	// begin inline asm
	{	
fma.rn.f32 %f4267, %f4268, %f4269 , %f4267;
	}
	// end inline asm
	// begin inline asm
	{	
fma.rn.f32 %f4267, %f4268, %f4269 , %f4267;
	}
	// end inline asm
	// begin inline asm
	{	
fma.rn.f32 %f4267, %f4268, %f4269 , %f4267;
	}
	// end inline asm
	// begin inline asm
	{	
fma.rn.f32 %f4267, %f4268, %f4269 , %f4267;
	}
	// end inline asm
	// begin inline asm
	{	
fma.rn.f32 %f4267, %f4268, %f4269 , %f4267;
	}
	// end inline asm
	// begin inline asm
	{	
fma.rn.f32 %f4267, %f4268, %f4269 , %f4267;
	}
	// end inline asm
	// begin inline asm
	{	
fma.rn.f32 %f4267, %f4268, %f4269 , %f4267;
	}
	// end inline asm
	// begin inline asm
	{	
fma.rn.f32 %f4267, %f4268, %f4269 , %f4267;
	}
	// end inline asm
	// begin inline asm
	{	
fma.rn.f32 %f4267, %f4268, %f4269 , %f4267;
	}
	// end inline asm
	// begin inline asm
	{	
fma.rn.f32 %f4267, %f4268, %f4269 , %f4267;
	}
	// end inline asm
	// begin inline asm
	{	
fma.rn.f32 %f4267, %f4268, %f4269 , %f4267;
	}
	// end inline asm
	// begin inline asm
	{	
fma.rn.f32 %f4267, %f4268, %f4269 , %f4267;
	}
	// end inline asm
	// begin inline asm
	{	
fma.rn.f32 %f4267, %f4268, %f4269 , %f4267;
	}
	// end inline asm
	// begin inline asm
	{	
fma.rn.f32 %f4267, %f4268, %f4269 , %f4267;
	}
	// end inline asm
	// begin inline asm
	{	
fma.rn.f32 %f4267, %f4268, %f4269 , %f4267;
	}
	// end inline asm
	// begin inline asm
	{	
fma.rn.f32 %f4267, %f4268, %f4269 , %f4267;
	}
	// end inline asm
	// begin inline asm
	{	
fma.rn.f32 %f4267, %f4268, %f4269 , %f4267;
	}
	// end inline asm
	// begin inline asm
	{	
fma.rn.f32 %f4267, %f4268, %f4269 , %f4267;
	}
	// end inline asm
	// begin inline asm
	{	
fma.rn.f32 %f4267, %f4268, %f4269 , %f4267;
	}
	// end inline asm
	// begin inline asm
	{	
fma.rn.f32 %f4267, %f4268, %f4269 , %f4267;
	}
	// end inline asm
	// begin inline asm
	{	
fma.rn.f32 %f4267, %f4268, %f4269 , %f4267;
	}
	// end inline asm
	// begin inline asm
	{	
fma.rn.f32 %f4267, %f4268, %f4269 , %f4267;
	}
	// end inline asm
	// begin inline asm
	{	
fma.rn.f32 %f4267, %f4268, %f4269 , %f4267;
	}
	// end inline asm
	// begin inline asm
	{	
fma.rn.f32 %f4267, %f4268, %f4269 , %f4267;
	}
	// end inline asm
	// begin inline asm
	{	
fma.rn.f32 %f4267, %f4268, %f4269 , %f4267;
	}
	// end inline asm
	// begin inline asm
	{	
fma.rn.f32 %f4267, %f4268, %f4269 , %f4267;
	}
	// end inline asm
	// begin inline asm
	{	
fma.rn.f32 %f4267, %f4268, %f4269 , %f4267;
	}
	// end inline asm
	// begin inline asm
	{	
fma.rn.f32 %f4267, %f4268, %f4269 , %f4267;
	}
	// end inline asm
	// begin inline asm
	{	
fma.rn.f32 %f4267, %f4268, %f4269 , %f4267;
	}
	// end inline asm
	// begin inline asm
	{	
fma.rn.f32 %f4267, %f4268, %f4269 , %f4267;
	}
	// end inline asm
	// begin inline asm
	{	
fma.rn.f32 %f4267, %f4268, %f4269 , %f4267;
	}
	// end inline asm
	// begin inline asm
	{	
fma.rn.f32 %f4267, %f4268, %f4269 , %f4267;
	}
	// end inline asm
	// begin inline asm
	{	
fma.rn.f32 %f4267, %f4268, %f4269 , %f4267;
	}
	// end inline asm
	// begin inline asm
	{	
fma.rn.f32 %f4267, %f4268, %f4269 , %f4267;
	}
	// end inline asm
	// begin inline asm
	{	
fma.rn.f32 %f4267, %f4268, %f4269 , %f4267;
	}
	// end inline asm
	// begin inline asm
	{	
fma.rn.f32 %f4267, %f4268, %f4269 , %f4267;
	}
	// end inline asm
	// begin inline asm
	{	
fma.rn.f32 %f4267, %f4268, %f4269 , %f4267;
	}
	// end inline asm
	// begin inline asm
	{	
fma.rn.f32 %f4267, %f4268, %f4269 , %f4267;
	}
	// end inline asm
	// begin inline asm
	{	
fma.rn.f32 %f4267, %f4268, %f4269 , %f4267;
	}
	// end inline asm
	// begin inline asm
	{	
fma.rn.f32 %f4267, %f4268, %f4269 , %f4267;
	}
	// end inline asm
	// begin inline asm
	{	
fma.rn.f32 %f4267, %f4268, %f4269 , %f4267;
	}
	// end inline asm
	// begin inline asm
	{	
fma.rn.f32 %f4267, %f4268, %f4269 , %f4267;
	}
	// end inline asm
	// begin inline asm
	{	
fma.rn.f32 %f4267, %f4268, %f4269 , %f4267;
	}
	// end inline asm
	// begin inline asm
	{	
fma.rn.f32 %f4267, %f4268, %f4269 , %f4267;
	}
	// end inline asm
	// begin inline asm
	{	
fma.rn.f32 %f4267, %f4268, %f4269 , %f4267;
	}
	// end inline asm
	// begin inline asm
	{	
fma.rn.f32 %f4267, %f4268, %f4269 , %f4267;
	}
	// end inline asm
	// begin inline asm
	{	
fma.rn.f32 %f4267, %f4268, %f4269 , %f4267;
	}
	// end inline asm
	// begin inline asm
	{	
fma.rn.f32 %f4267, %f4268, %f4269 , %f4267;
	}
	// end inline asm
	// begin inline asm
	{	
fma.rn.f32 %f4267, %f4268, %f4269 , %f4267;
	}
	// end inline asm
	// begin inline asm
	{	
fma.rn.f32 %f4267, %f4268, %f4269 , %f4267;
	}
	// end inline asm
	// begin inline asm
	{	
fma.rn.f32 %f4267, %f4268, %f4269 , %f4267;
	}
	// end inline asm
	// begin inline asm
	{	
fma.rn.f32 %f4267, %f4268, %f4269 , %f4267;
	}
	// end inline asm
	// begin inline asm
	{	
fma.rn.f32 %f4267, %f4268, %f4269 , %f4267;
	}
	// end inline asm
	// begin inline asm
	{	
fma.rn.f32 %f4267, %f4268, %f4269 , %f4267;
	}
	// end inline asm
	// begin inline asm
	{	
fma.rn.f32 %f4267, %f4268, %f4269 , %f4267;
	}
	// end inline asm
	// begin inline asm
	{	
fma.rn.f32 %f4267, %f4268, %f4269 , %f4267;
	}
	// end inline asm
	// begin inline asm
	{	
fma.rn.f32 %f4267, %f4268, %f4269 , %f4267;
	}
	// end inline asm
	// begin inline asm
	{	
fma.rn.f32 %f4267, %f4268, %f4269 , %f4267;
	}
	// end inline asm
	// begin inline asm
	{	
fma.rn.f32 %f4267, %f4268, %f4269 , %f4267;
	}
	// end inline asm
	// begin inline asm
	{	
fma.rn.f32 %f4267, %f4268, %f4269 , %f4267;
	}
	// end inline asm
	// begin inline asm
	{	
fma.rn.f32 %f4267, %f4268, %f4269 , %f4267;
	}
	// end inline asm
	// begin inline asm
	{	
fma.rn.f32 %f4267, %f4268, %f4269 , %f4267;
	}
	// end inline asm
	// begin inline asm
	{	
fma.rn.f32 %f4267, %f4268, %f4269 , %f4267;
	}
	// end inline asm
	// begin inline asm
	{	
fma.rn.f32 %f4267, %f4268, %f4269 , %f4267;
	}
	// end inline asm
	// begin inline asm
	{	
fma.rn.f32 %f4267, %f4268, %f4269 , %f4267;
	}
	// end inline asm
	// begin inline asm
	{	
fma.rn.f32 %f4267, %f4268, %f4269 , %f4267;
	}
	// end inline asm
	// begin inline asm
	{	
fma.rn.f32 %f4267, %f4268, %f4269 , %f4267;
	}
	// end inline asm
	// begin inline asm
	{	
fma.rn.f32 %f4267, %f4268, %f4269 , %f4267;
	}
	// end inline asm
	// begin inline asm
	{	
fma.rn.f32 %f4267, %f4268, %f4269 , %f4267;
	}
	// end inline asm
	// begin inline asm
	{	
fma.rn.f32 %f4267, %f4268, %f4269 , %f4267;
	}
	// end inline asm
	// begin inline asm
	{	
fma.rn.f32 %f4267, %f4268, %f4269 , %f4267;
	}
	// end inline asm
	// begin inline asm
	{	
fma.rn.f32 %f4267, %f4268, %f4269 , %f4267;
	}
	// end inline asm
	// begin inline asm
	{	
fma.rn.f32 %f4267, %f4268, %f4269 , %f4267;
	}
	// end inline asm
	// begin inline asm
	{	
fma.rn.f32 %f4267, %f4268, %f4269 , %f4267;
	}
	// end inline asm
	// begin inline asm
	{	
fma.rn.f32 %f4267, %f4268, %f4269 , %f4267;
	}
	// end inline asm
	// begin inline asm
	{	
fma.rn.f32 %f4267, %f4268, %f4269 , %f4267;
	}
	// end inline asm
	// begin inline asm
	{	
fma.rn.f32 %f4267, %f4268, %f4269 , %f4267;
	}
	// end inline asm
	// begin inline asm
	{	
fma.rn.f32 %f4267, %f4268, %f4269 , %f4267;
	}
	// end inline asm
	// begin inline asm
	{	
fma.rn.f32 %f4267, %f4268, %f4269 , %f4267;
	}
	// end inline asm
	// begin inline asm
	{	
fma.rn.f32 %f4267, %f4268, %f4269 , %f4267;
	}
	// end inline asm
	// begin inline asm
	{	
fma.rn.f32 %f4267, %f4268, %f4269 , %f4267;
	}
	// end inline asm
	// begin inline asm
	{	
fma.rn.f32 %f4267, %f4268, %f4269 , %f4267;
	}
	// end inline asm
	// begin inline asm
	{	
fma.rn.f32 %f4267, %f4268, %f4269 , %f4267;
	}
	// end inline asm
	// begin inline asm
	{	
fma.rn.f32 %f4267, %f4268, %f4269 , %f4267;
	}
	// end inline asm
	// begin inline asm
	{	
fma.rn.f32 %f4267, %f4268, %f4269 , %f4267;
	}
	// end inline asm
	// begin inline asm
	{	
fma.rn.f32 %f4267, %f4268, %f4269 , %f4267;
	}
	// end inline asm
	// begin inline asm
	{	
fma.rn.f32 %f4267, %f4268, %f4269 , %f4267;
	}
	// end inline asm
	// begin inline asm
	{	
fma.rn.f32 %f4267, %f4268, %f4269 , %f4267;
	}
	// end inline asm
	// begin inline asm
	{	
fma.rn.f32 %f4267, %f4268, %f4269 , %f4267;
	}
	// end inline asm
	// begin inline asm
	{	
fma.rn.f32 %f4267, %f4268, %f4269 , %f4267;
	}
	// end inline asm
	// begin inline asm
	{	
fma.rn.f32 %f4267, %f4268, %f4269 , %f4267;
	}
	// end inline asm
	// begin inline asm
	{	
fma.rn.f32 %f4267, %f4268, %f4269 , %f4267;
	}
	// end inline asm
	// begin inline asm
	{	
fma.rn.f32 %f4267, %f4268, %f4269 , %f4267;
	}
	// end inline asm
	// begin inline asm
	{	
fma.rn.f32 %f4267, %f4268, %f4269 , %f4267;
	}
	// end inline asm
	// begin inline asm
	{	
fma.rn.f32 %f4267, %f4268, %f4269 , %f4267;
	}
	// end inline asm
	// begin inline asm
	{	
fma.rn.f32 %f4267, %f4268, %f4269 , %f4267;
	}
	// end inline asm
	// begin inline asm
	{	
fma.rn.f32 %f4267, %f4268, %f4269 , %f4267;
	}
	// end inline asm
	// begin inline asm
	{	
fma.rn.f32 %f4267, %f4268, %f4269 , %f4267;
	}
	// end inline asm
	// begin inline asm
	{	
fma.rn.f32 %f4267, %f4268, %f4269 , %f4267;
	}
	// end inline asm
	// begin inline asm
	{	
fma.rn.f32 %f4267, %f4268, %f4269 , %f4267;
	}
	// end inline asm
	// begin inline asm
	{	
fma.rn.f32 %f4267, %f4268, %f4269 , %f4267;
	}
	// end inline asm
	// begin inline asm
	{	
fma.rn.f32 %f4267, %f4268, %f4269 , %f4267;
	}
	// end inline asm
	// begin inline asm
	{	
fma.rn.f32 %f4267, %f4268, %f4269 , %f4267;
	}
	// end inline asm
	// begin inline asm
	{	
fma.rn.f32 %f4267, %f4268, %f4269 , %f4267;
	}
	// end inline asm
	// begin inline asm
	{	
fma.rn.f32 %f4267, %f4268, %f4269 , %f4267;
	}
	// end inline asm
	// begin inline asm
	{	
fma.rn.f32 %f4267, %f4268, %f4269 , %f4267;
	}
	// end inline asm
	// begin inline asm
	{	
fma.rn.f32 %f4267, %f4268, %f4269 , %f4267;
	}
	// end inline asm
	// begin inline asm
	{	
fma.rn.f32 %f4267, %f4268, %f4269 , %f4267;
	}
	// end inline asm
	// begin inline asm
	{	
fma.rn.f32 %f4267, %f4268, %f4269 , %f4267;
	}
	// end inline asm
	// begin inline asm
	{	
fma.rn.f32 %f4267, %f4268, %f4269 , %f4267;
	}
	// end inline asm
	// begin inline asm
	{	
fma.rn.f32 %f4267, %f4268, %f4269 , %f4267;
	}
	// end inline asm
	// begin inline asm
	{	
fma.rn.f32 %f4267, %f4268, %f4269 , %f4267;
	}
	// end inline asm
	// begin inline asm
	{	
fma.rn.f32 %f4267, %f4268, %f4269 , %f4267;
	}
	// end inline asm
	// begin inline asm
	{	
fma.rn.f32 %f4267, %f4268, %f4269 , %f4267;
	}
	// end inline asm
	// begin inline asm
	{	
fma.rn.f32 %f4267, %f4268, %f4269 , %f4267;
	}
	// end inline asm
	// begin inline asm
	{	
fma.rn.f32 %f4267, %f4268, %f4269 , %f4267;
	}
	// end inline asm
	// begin inline asm
	{	
fma.rn.f32 %f4267, %f4268, %f4269 , %f4267;
	}
	// end inline asm
	// begin inline asm
	{	
fma.rn.f32 %f4267, %f4268, %f4269 , %f4267;
	}
	// end inline asm
	// begin inline asm
	{	
fma.rn.f32 %f4267, %f4268, %f4269 , %f4267;
	}
	// end inline asm
	// begin inline asm
	{	
fma.rn.f32 %f4267, %f4268, %f4269 , %f4267;
	}
	// end inline asm
	// begin inline asm
	{	
fma.rn.f32 %f4267, %f4268, %f4269 , %f4267;
	}
	// end inline asm
	// begin inline asm
	{	
fma.rn.f32 %f4267, %f4268, %f4269 , %f4267;
	}
	// end inline asm
	// begin inline asm
	{	
fma.rn.f32 %f4267, %f4268, %f4269 , %f4267;
	}
	// end inline asm
	// begin inline asm
	{	
fma.rn.f32 %f4267, %f4268, %f4269 , %f4267;
	}
	// end inline asm
	// begin inline asm
	{	
fma.rn.f32 %f4267, %f4268, %f4269 , %f4267;
	}
	// end inline asm
	// begin inline asm
	{	
fma.rn.f32 %f4267, %f4268, %f4269 , %f4267;
	}
	// end inline asm
	// begin inline asm
	{	
fma.rn.f32 %f4267, %f4268, %f4269 , %f4267;
	}
	// end inline asm
	// begin inline asm
	{	
fma.rn.f32 %f4267, %f4268, %f4269 , %f4267;
	}
	// end inline asm
	// begin inline asm
	{	
fma.rn.f32 %f4267, %f4268, %f4269 , %f4267;
	}
	// end inline asm
	// begin inline asm
	{	
fma.rn.f32 %f4267, %f4268, %f4269 , %f4267;
	}
	// end inline asm
	// begin inline asm
	{	
fma.rn.f32 %f4267, %f4268, %f4269 , %f4267;
	}
	// end inline asm
	// begin inline asm
	{	
fma.rn.f32 %f4267, %f4268, %f4269 , %f4267;
	}
	// end inline asm
	// begin inline asm
	{	
fma.rn.f32 %f4267, %f4268, %f4269 , %f4267;
	}
	// end inline asm
	// begin inline asm
	{	
fma.rn.f32 %f4267, %f4268, %f4269 , %f4267;
	}
	// end inline asm
	// begin inline asm
	{	
fma.rn.f32 %f4267, %f4268, %f4269 , %f4267;
	}
	// end inline asm
	// begin inline asm
	{	
fma.rn.f32 %f4267, %f4268, %f4269 , %f4267;
	}
	// end inline asm
	// begin inline asm
	{	
fma.rn.f32 %f4267, %f4268, %f4269 , %f4267;
	}
	// end inline asm
	// begin inline asm
	{	
fma.rn.f32 %f4267, %f4268, %f4269 , %f4267;
	}
	// end inline asm
	// begin inline asm
	{	
fma.rn.f32 %f4267, %f4268, %f4269 , %f4267;
	}
	// end inline asm
	// begin inline asm
	{	
fma.rn.f32 %f4267, %f4268, %f4269 , %f4267;
	}
	// end inline asm
	// begin inline asm
	{	
fma.rn.f32 %f4267, %f4268, %f4269 , %f4267;
	}
	// end inline asm
	cvta.to.global.u64 	%rd11, %rd1;
	cvta.to.global.u64 	%rd12, %rd2;
	cvta.to.global.u64 	%rd13, %rd5;
	// begin inline asm
	bar.sync 0;
	// end inline asm
	// begin inline asm
	mov.u32 %r2, %clock;
	// end inline asm
	add.s64 	%rd14, %rd11, %rd8;
	st.global.u32 	[%rd14], %r1;
	add.s64 	%rd15, %rd12, %rd8;
	st.global.u32 	[%rd15], %r2;
	add.s64 	%rd16, %rd13, %rd8;
	st.global.f32 	[%rd16], %f4267;
	ret;

}


// ===== COMPILED SASS (sm_100) =====

	.target	sm_100

	.elftype	@"ET_EXEC"


//--------------------- .note.nv.tkinfo           --------------------------
	.section	.note.nv.tkinfo,"",@"SHT_NOTE"
	.sectionflags	@"SHF_NOTE_NV_TKINFO"
	.tkinfo
        /*0018*/ 	.word	0x00000002
        /*0030*/ 	.string	""
        /*0030*/ 	.string	"ptxas"
        /*0030*/ 	.string	"Cuda compilation tools, release 13.0, V13.0.88"
        /*0030*/ 	.string	"Build cuda_13.0.r13.0/compiler.36424714_0"
        /*0030*/ 	.string	"-arch sm_100 -m 64 "



//--------------------- .note.nv.cuinfo           --------------------------
	.section	.note.nv.cuinfo,"",@"SHT_NOTE"
	.sectionflags	@"SHF_NOTE_NV_CUINFO"
        /*0018*/ 	.short	0x0002
        /*001a*/ 	.short	0x0064
        /*001c*/ 	.short	0x0082
	.zero		2


//--------------------- .nv.info                  --------------------------
	.section	.nv.info,"",@"SHT_CUDA_INFO"
	.align	4


	//----- nvinfo : EIATTR_REGCOUNT
	.align		4
        /*0000*/ 	.byte	0x04, 0x2f
        /*0002*/ 	.short	(.L_1 - .L_0)
	.align		4
.L_0:
        /*0004*/ 	.word	index@(_Z9max_flopsIfEvPjS0_PT_S2_S2_)
        /*0008*/ 	.word	0x00000010


	//----- nvinfo : EIATTR_FRAME_SIZE
	.align		4
.L_1:
        /*000c*/ 	.byte	0x04, 0x11
        /*000e*/ 	.short	(.L_3 - .L_2)
	.align		4
.L_2:
        /*0010*/ 	.word	index@(_Z9max_flopsIfEvPjS0_PT_S2_S2_)
        /*0014*/ 	.word	0x00000000


	//----- nvinfo : EIATTR_MIN_STACK_SIZE
	.align		4
.L_3:
        /*0018*/ 	.byte	0x04, 0x12
        /*001a*/ 	.short	(.L_5 - .L_4)
	.align		4
.L_4:
        /*001c*/ 	.word	index@(_Z9max_flopsIfEvPjS0_PT_S2_S2_)
        /*0020*/ 	.word	0x00000000
.L_5:


//--------------------- .nv.compat                --------------------------
	.section	.nv.compat,"",@"SHT_CUDA_COMPAT_INFO"
	.align	4
        /*0000*/ 	.byte	0x02, 0x09, 0x00, 0x00, 0x02, 0x02, 0x01, 0x00, 0x02, 0x05, 0x05, 0x00, 0x03, 0x07, 0x01, 0x01
        /*0010*/ 	.byte	0x02, 0x03, 0x00, 0x00, 0x02, 0x06, 0x01, 0x00, 0x04, 0x0b, 0x08, 0x00, 0x09, 0x00, 0x00, 0x00
        /*0020*/ 	.byte	0x00, 0x00, 0x00, 0x00


//--------------------- .nv.info._Z9max_flopsIfEvPjS0_PT_S2_S2_ --------------------------
	.section	.nv.info._Z9max_flopsIfEvPjS0_PT_S2_S2_,"",@"SHT_CUDA_INFO"
	.sectionflags	@""
	.align	4


	//----- nvinfo : EIATTR_CUDA_API_VERSION
	.align		4
        /*0000*/ 	.byte	0x04, 0x37
        /*0002*/ 	.short	(.L_7 - .L_6)
.L_6:
        /*0004*/ 	.word	0x00000082


	//----- nvinfo : EIATTR_KPARAM_INFO
	.align		4
.L_7:
        /*0008*/ 	.byte	0x04, 0x17
        /*000a*/ 	.short	(.L_9 - .L_8)
.L_8:
        /*000c*/ 	.word	0x00000000
        /*0010*/ 	.short	0x0004
        /*0012*/ 	.short	0x0020
        /*0014*/ 	.byte	0x00, 0xf5, 0x21, 0x00


	//----- nvinfo : EIATTR_KPARAM_INFO
	.align		4
.L_9:
        /*0018*/ 	.byte	0x04, 0x17
        /*001a*/ 	.short	(.L_11 - .L_10)
.L_10:
        /*001c*/ 	.word	0x00000000
        /*0020*/ 	.short	0x0003
        /*0022*/ 	.short	0x0018
        /*0024*/ 	.byte	0x00, 0xf5, 0x21, 0x00


	//----- nvinfo : EIATTR_KPARAM_INFO
	.align		4
.L_11:
        /*0028*/ 	.byte	0x04, 0x17
        /*002a*/ 	.short	(.L_13 - .L_12)
.L_12:
        /*002c*/ 	.word	0x00000000
        /*0030*/ 	.short	0x0002
        /*0032*/ 	.short	0x0010
        /*0034*/ 	.byte	0x00, 0xf5, 0x21, 0x00


	//----- nvinfo : EIATTR_KPARAM_INFO
	.align		4
.L_13:
        /*0038*/ 	.byte	0x04, 0x17
        /*003a*/ 	.short	(.L_15 - .L_14)
.L_14:
        /*003c*/ 	.word	0x00000000
        /*0040*/ 	.short	0x0001
        /*0042*/ 	.short	0x0008
        /*0044*/ 	.byte	0x00, 0xf5, 0x21, 0x00


	//----- nvinfo : EIATTR_KPARAM_INFO
	.align		4
.L_15:
        /*0048*/ 	.byte	0x04, 0x17
        /*004a*/ 	.short	(.L_17 - .L_16)
.L_16:
        /*004c*/ 	.word	0x00000000
        /*0050*/ 	.short	0x0000
        /*0052*/ 	.short	0x0000
        /*0054*/ 	.byte	0x00, 0xf5, 0x21, 0x00


	//----- nvinfo : EIATTR_SPARSE_MMA_MASK
	.align		4
.L_17:
        /*0058*/ 	.byte	0x03, 0x50
        /*005a*/ 	.short	0x0000


	//----- nvinfo : EIATTR_MAXREG_COUNT
	.align		4
        /*005c*/ 	.byte	0x03, 0x1b
        /*005e*/ 	.short	0x00ff


	//----- nvinfo : EIATTR_NUM_BARRIERS
	.align		4
        /*0060*/ 	.byte	0x02, 0x4c
        /*0062*/ 	.byte	0x01
	.zero		1


	//----- nvinfo : EIATTR_MERCURY_ISA_VERSION
	.align		4
        /*0064*/ 	.byte	0x03, 0x5f
        /*0066*/ 	.short	0x0101


	//----- nvinfo : EIATTR_VRC_CTA_INIT_COUNT
	.align		4
        /*0068*/ 	.byte	0x02, 0x4a
	.zero		1
	.zero		1


	//----- nvinfo : EIATTR_EXIT_INSTR_OFFSETS
	.align		4
        /*006c*/ 	.byte	0x04, 0x1c
        /*006e*/ 	.short	(.L_19 - .L_18)


	//   ....[0]....
.L_18:
        /*0070*/ 	.word	0x00004190


	//----- nvinfo : EIATTR_CBANK_PARAM_SIZE
	.align		4
.L_19:
        /*0074*/ 	.byte	0x03, 0x19
        /*0076*/ 	.short	0x0028


	//----- nvinfo : EIATTR_PARAM_CBANK
	.align		4
        /*0078*/ 	.byte	0x04, 0x0a
        /*007a*/ 	.short	(.L_21 - .L_20)
	.align		4
.L_20:
        /*007c*/ 	.word	index@(.nv.constant0._Z9max_flopsIfEvPjS0_PT_S2_S2_)
        /*0080*/ 	.short	0x0380
        /*0082*/ 	.short	0x0028


	//----- nvinfo : EIATTR_SW_WAR
	.align		4
.L_21:
        /*0084*/ 	.byte	0x04, 0x36
        /*0086*/ 	.short	(.L_23 - .L_22)
.L_22:
        /*0088*/ 	.word	0x00000008
.L_23:


//--------------------- .nv.callgraph             --------------------------
	.section	.nv.callgraph,"",@"SHT_CUDA_CALLGRAPH"
	.align	4
	.sectionentsize	8
	.align		4
        /*0000*/ 	.word	0x00000000
	.align		4
        /*0004*/ 	.word	0xffffffff
	.align		4
        /*0008*/ 	.word	0x00000000
	.align		4
        /*000c*/ 	.word	0xfffffffe
	.align		4
        /*0010*/ 	.word	0x00000000
	.align		4
        /*0014*/ 	.word	0xfffffffd
	.align		4
        /*0018*/ 	.word	0x00000000
	.align		4
        /*001c*/ 	.word	0xfffffffc


//--------------------- .text._Z9max_flopsIfEvPjS0_PT_S2_S2_ --------------------------
	.section	.text._Z9max_flopsIfEvPjS0_PT_S2_S2_,"ax",@progbits
	.align	128
        .global         _Z9max_flopsIfEvPjS0_PT_S2_S2_
        .type           _Z9max_flopsIfEvPjS0_PT_S2_S2_,@function
        .size           _Z9max_flopsIfEvPjS0_PT_S2_S2_,(.L_x_1 - _Z9max_flopsIfEvPjS0_PT_S2_S2_)
        .other          _Z9max_flopsIfEvPjS0_PT_S2_S2_,@"STO_CUDA_ENTRY STV_DEFAULT"
_Z9max_flopsIfEvPjS0_PT_S2_S2_:
.text._Z9max_flopsIfEvPjS0_PT_S2_S2_:
[----:B------:R-:W-:Y:S01]  /*0000*/  LDC R1, c[0x0][0x37c] ;  /* 0x0000df00ff017b82 */ /* 0x000fe20000000800 */
[----:B------:R-:W0:Y:S07]  /*0010*/  S2R R3, SR_TID.X ;  /* 0x0000000000037919 */ /* 0x000e2e0000002100 */
[----:B------:R-:W0:Y:S01]  /*0020*/  S2UR UR6, SR_CTAID.X ;  /* 0x00000000000679c3 */ /* 0x000e220000002500 */
[----:B------:R-:W1:Y:S07]  /*0030*/  LDCU.64 UR4, c[0x0][0x358] ;  /* 0x00006b00ff0477ac */ /* 0x000e6e0008000a00 */
[----:B------:R-:W0:Y:S08]  /*0040*/  LDC R2, c[0x0][0x360] ;  /* 0x0000d800ff027b82 */ /* 0x000e300000000800 */
[----:B------:R-:W2:Y:S08]  /*0050*/  LDC.64 R4, c[0x0][0x398] ;  /* 0x0000e600ff047b82 */ /* 0x000eb00000000a00 */
[----:B------:R-:W3:Y:S01]  /*0060*/  LDC.64 R6, c[0x0][0x390] ;  /* 0x0000e400ff067b82 */ /* 0x000ee20000000a00 */
[----:B0-----:R-:W-:-:S04]  /*0070*/  IMAD R2, R2, UR6, R3 ;  /* 0x0000000602027c24 */ /* 0x001fc8000f8e0203 */
[----:B--2---:R-:W-:-:S06]  /*0080*/  IMAD.WIDE R4, R2, 0x4, R4 ;  /* 0x0000000402047825 */ /* 0x004fcc00078e0204 */
[----:B-1----:R-:W2:Y:S01]  /*0090*/  LDG.E R5, desc[UR4][R4.64] ;  /* 0x0000000404057981 */ /* 0x002ea2000c1e1900 */
[----:B---3--:R-:W-:-:S05]  /*00a0*/  IMAD.WIDE R6, R2, 0x4, R6 ;  /* 0x0000000402067825 */ /* 0x008fca00078e0206 */
[----:B------:R-:W2:Y:S01]  /*00b0*/  LDG.E R0, desc[UR4][R6.64] ;  /* 0x0000000406007981 */ /* 0x000ea2000c1e1900 */
[----:B------:R-:W-:Y:S01]  /*00c0*/  BAR.SYNC.DEFER_BLOCKING 0x0 ;  /* 0x0000000000007b1d */ /* 0x000fe20000010000 */
[----:B------:R-:W-:Y:S01]  /*00d0*/  CS2R.32 R3, SR_CLOCKLO ;  /* 0x0000000000037805 */ /* 0x000fe20000005000 */
[----:B--2---:R-:W-:-:S06]  /*00e0*/  FFMA R4, R0, R5, RZ ;  /* 0x0000000500047223 */ /* 0x004fcc00000000ff */
[----:B------:R-:W-:Y:S01]  /*00f0*/  BAR.SYNC.DEFER_BLOCKING 0x0 ;  /* 0x0000000000007b1d */ /* 0x000fe20000010000 */
[----:B------:R-:W-:-:S04]  /*0100*/  FFMA R4, R0, R5, R4 ;  /* 0x0000000500047223 */ /* 0x000fc80000000004 */
        /* <DEDUP_REMOVED lines=1021> */
[----:B------:R-:W-:Y:S01]  /*40e0*/  FFMA R11, R0, R5, R4 ;  /* 0x00000005000b7223 */ /* 0x000fe20000000004 */
[----:B------:R-:W-:Y:S01]  /*40f0*/  CS2R.32 R13, SR_CLOCKLO ;  /* 0x00000000000d7805 */ /* 0x000fe20000005000 */
[----:B------:R-:W0:Y:S08]  /*4100*/  LDC.64 R4, c[0x0][0x380] ;  /* 0x0000e000ff047b82 */ /* 0x000e300000000a00 */
[----:B------:R-:W1:Y:S08]  /*4110*/  LDC.64 R6, c[0x0][0x388] ;  /* 0x0000e200ff067b82 */ /* 0x000e700000000a00 */
[----:B------:R-:W2:Y:S01]  /*4120*/  LDC.64 R8, c[0x0][0x3a0] ;  /* 0x0000e800ff087b82 */ /* 0x000ea20000000a00 */
[----:B0-----:R-:W-:-:S05]  /*4130*/  IMAD.WIDE R4, R2, 0x4, R4 ;  /* 0x0000000402047825 */ /* 0x001fca00078e0204 */
[----:B------:R-:W-:Y:S01]  /*4140*/  STG.E desc[UR4][R4.64], R3 ;  /* 0x0000000304007986 */ /* 0x000fe2000c101904 */
[----:B-1----:R-:W-:-:S05]  /*4150*/  IMAD.WIDE R6, R2, 0x4, R6 ;  /* 0x0000000402067825 */ /* 0x002fca00078e0206 */
[----:B------:R-:W-:Y:S01]  /*4160*/  STG.E desc[UR4][R6.64], R13 ;  /* 0x0000000d06007986 */ /* 0x000fe2000c101904 */
[----:B--2---:R-:W-:-:S05]  /*4170*/  IMAD.WIDE R8, R2, 0x4, R8 ;  /* 0x0000000402087825 */ /* 0x004fca00078e0208 */
[----:B------:R-:W-:Y:S01]  /*4180*/  STG.E desc[UR4][R8.64], R11 ;  /* 0x0000000b08007986 */ /* 0x000fe2000c101904 */
[----:B------:R-:W-:Y:S05]  /*4190*/  EXIT ;  /* 0x000000000000794d */ /* 0x000fea0003800000 */
.L_x_0:
[----:B------:R-:W-:-:S00]  /*41a0*/  BRA `(.L_x_0) ;  /* 0xfffffffc00fc7947 */ /* 0x000fc0000383ffff */
[----:B------:R-:W-:-:S00]  /*41b0*/  NOP ;  /* 0x0000000000007918 */ /* 0x000fc00000000000 */
        /* <DEDUP_REMOVED lines=12> */
.L_x_1:


//--------------------- .nv.shared.reserved.0     --------------------------
	.section	.nv.shared.reserved.0,"aw",@nobits
	.weak		__nv_reservedSMEM_offset_0_alias
	.size		__nv_reservedSMEM_offset_0_alias, 0, 64
	.other		__nv_reservedSMEM_offset_0_alias,@"STO_CUDA_RESERVED_SHARED STV_DEFAULT"
__nv_reservedSMEM_offset_0_alias:
	.zero		0
	.zero		64


//--------------------- .nv.constant0._Z9max_flopsIfEvPjS0_PT_S2_S2_ --------------------------
	.section	.nv.constant0._Z9max_flopsIfEvPjS0_PT_S2_S2_,"a",@progbits
	.sectionflags	@""
	.align	4
.nv.constant0._Z9max_flopsIfEvPjS0_PT_S2_S2_:
	.zero		936


//--------------------- SYMBOLS --------------------------

	.type		.nv.reservedSmem.offset0,@object
	.size		.nv.reservedSmem.offset0,0x4
